	.target	sm_90a

	.elftype	@"ET_EXEC"


//--------------------- .note.nv.tkinfo           --------------------------
	.section	.note.nv.tkinfo,"",@"SHT_NOTE"
	.sectionflags	@"SHF_NOTE_NV_TKINFO"
	.tkinfo
        /*0018*/ 	.word	0x00000002
        /*0030*/ 	.string	""
        /*0030*/ 	.string	"ptxas"
        /*0030*/ 	.string	"Cuda compilation tools, release 13.0, V13.0.88"
        /*0030*/ 	.string	"Build cuda_13.0.r13.0/compiler.36424714_0"
        /*0030*/ 	.string	"-arch sm_90a -m 64 "



//--------------------- .note.nv.cuinfo           --------------------------
	.section	.note.nv.cuinfo,"",@"SHT_NOTE"
	.sectionflags	@"SHF_NOTE_NV_CUINFO"
        /*0018*/ 	.short	0x0002
        /*001a*/ 	.short	0x005a
        /*001c*/ 	.short	0x0082
	.zero		2


//--------------------- .nv.info                  --------------------------
	.section	.nv.info,"",@"SHT_CUDA_INFO"
	.align	4


	//----- nvinfo : EIATTR_REGCOUNT
	.align		4
        /*0000*/ 	.byte	0x04, 0x2f
        /*0002*/ 	.short	(.L_16 - .L_15)
	.align		4
.L_15:
        /*0004*/ 	.word	index@(_ZN7cutlass13device_kernelINS_4gemm6kernel13GemmUniversalIN4cute5tupleIJiiiiEEENS1_10collective13CollectiveMmaINS1_39MainloopSm90TmaGmmaRmemAWarpSpecializedILi2ENS5_IJNS4_1CILi1EEESB_SB_EEENS1_35KernelTmaWarpSpecializedCooperativeEEENS5_IJNSA_ILi128EEENSA_ILi64EEESF_EEEfNS5_IJSB_llEEEfNS5_IJlSB_lEEENS4_8TiledMMAINS4_8MMA_AtomIJNS4_4SM904GMMA29MMA_64x64x8_F32TF32TF32_RS_TNILNSN_7ScaleInE1ELSP_1EEEEEENS4_6LayoutINS5_IJNSA_ILi2EEESB_SB_EEENS5_IJSB_NSA_ILi0EEESV_EEEEENS5_IJNS4_10UnderscoreESY_SY_EEEEENS4_13SM90_TMA_LOADENS4_14ComposedLayoutINS4_7SwizzleILi1ELi4ELi3EEENS4_18smem_ptr_flag_bitsILi32EEENSS_INS5_IJNSA_ILi8EEES17_EEENS5_IJSB_S17_EEEEEEENS4_9Copy_AtomIJNS4_39AutoVectorizingCopyWithAssumedAlignmentILi128EEEfEEENS4_8identityES11_NS12_INS13_ILi3ELi4ELi3EEES16_NSS_INS5_IJS17_NSA_ILi32EEEEEENS5_IJS1I_SB_EEEEEEEvS1G_EENS_8epilogue10collective6detail29Sm90TmaWarpSpecializedAdapterINS1P_15DefaultEpilogueIfSJ_SJ_NS1O_6thread17LinearCombinationIfLi1EffLNS1T_9ScaleType4KindE0ELNS_15FloatRoundStyleE2EfEENS1_15EpilogueDefaultEEEEEvvEEEEvNT_6ParamsE)
        /*0008*/ 	.word	0x000000a8


	//----- nvinfo : EIATTR_FRAME_SIZE
	.align		4
.L_16:
        /*000c*/ 	.byte	0x04, 0x11
        /*000e*/ 	.short	(.L_18 - .L_17)
	.align		4
.L_17:
        /*0010*/ 	.word	index@(_ZN7cutlass13device_kernelINS_4gemm6kernel13GemmUniversalIN4cute5tupleIJiiiiEEENS1_10collective13CollectiveMmaINS1_39MainloopSm90TmaGmmaRmemAWarpSpecializedILi2ENS5_IJNS4_1CILi1EEESB_SB_EEENS1_35KernelTmaWarpSpecializedCooperativeEEENS5_IJNSA_ILi128EEENSA_ILi64EEESF_EEEfNS5_IJSB_llEEEfNS5_IJlSB_lEEENS4_8TiledMMAINS4_8MMA_AtomIJNS4_4SM904GMMA29MMA_64x64x8_F32TF32TF32_RS_TNILNSN_7ScaleInE1ELSP_1EEEEEENS4_6LayoutINS5_IJNSA_ILi2EEESB_SB_EEENS5_IJSB_NSA_ILi0EEESV_EEEEENS5_IJNS4_10UnderscoreESY_SY_EEEEENS4_13SM90_TMA_LOADENS4_14ComposedLayoutINS4_7SwizzleILi1ELi4ELi3EEENS4_18smem_ptr_flag_bitsILi32EEENSS_INS5_IJNSA_ILi8EEES17_EEENS5_IJSB_S17_EEEEEEENS4_9Copy_AtomIJNS4_39AutoVectorizingCopyWithAssumedAlignmentILi128EEEfEEENS4_8identityES11_NS12_INS13_ILi3ELi4ELi3EEES16_NSS_INS5_IJS17_NSA_ILi32EEEEEENS5_IJS1I_SB_EEEEEEEvS1G_EENS_8epilogue10collective6detail29Sm90TmaWarpSpecializedAdapterINS1P_15DefaultEpilogueIfSJ_SJ_NS1O_6thread17LinearCombinationIfLi1EffLNS1T_9ScaleType4KindE0ELNS_15FloatRoundStyleE2EfEENS1_15EpilogueDefaultEEEEEvvEEEEvNT_6ParamsE)
        /*0014*/ 	.word	0x00000010


	//----- nvinfo : EIATTR_MIN_STACK_SIZE
	.align		4
.L_18:
        /*0018*/ 	.byte	0x04, 0x12
        /*001a*/ 	.short	(.L_20 - .L_19)
	.align		4
.L_19:
        /*001c*/ 	.word	index@(_ZN7cutlass13device_kernelINS_4gemm6kernel13GemmUniversalIN4cute5tupleIJiiiiEEENS1_10collective13CollectiveMmaINS1_39MainloopSm90TmaGmmaRmemAWarpSpecializedILi2ENS5_IJNS4_1CILi1EEESB_SB_EEENS1_35KernelTmaWarpSpecializedCooperativeEEENS5_IJNSA_ILi128EEENSA_ILi64EEESF_EEEfNS5_IJSB_llEEEfNS5_IJlSB_lEEENS4_8TiledMMAINS4_8MMA_AtomIJNS4_4SM904GMMA29MMA_64x64x8_F32TF32TF32_RS_TNILNSN_7ScaleInE1ELSP_1EEEEEENS4_6LayoutINS5_IJNSA_ILi2EEESB_SB_EEENS5_IJSB_NSA_ILi0EEESV_EEEEENS5_IJNS4_10UnderscoreESY_SY_EEEEENS4_13SM90_TMA_LOADENS4_14ComposedLayoutINS4_7SwizzleILi1ELi4ELi3EEENS4_18smem_ptr_flag_bitsILi32EEENSS_INS5_IJNSA_ILi8EEES17_EEENS5_IJSB_S17_EEEEEEENS4_9Copy_AtomIJNS4_39AutoVectorizingCopyWithAssumedAlignmentILi128EEEfEEENS4_8identityES11_NS12_INS13_ILi3ELi4ELi3EEES16_NSS_INS5_IJS17_NSA_ILi32EEEEEENS5_IJS1I_SB_EEEEEEEvS1G_EENS_8epilogue10collective6detail29Sm90TmaWarpSpecializedAdapterINS1P_15DefaultEpilogueIfSJ_SJ_NS1O_6thread17LinearCombinationIfLi1EffLNS1T_9ScaleType4KindE0ELNS_15FloatRoundStyleE2EfEENS1_15EpilogueDefaultEEEEEvvEEEEvNT_6ParamsE)
        /*0020*/ 	.word	0x00000010
.L_20:


//--------------------- .nv.compat                --------------------------
	.section	.nv.compat,"",@"SHT_CUDA_COMPAT_INFO"
	.align	4
        /*0000*/ 	.byte	0x02, 0x09, 0x01, 0x00, 0x02, 0x02, 0x04, 0x00, 0x02, 0x05, 0x05, 0x00, 0x03, 0x07, 0x01, 0x01
        /*0010*/ 	.byte	0x02, 0x03, 0x01, 0x00, 0x02, 0x06, 0x01, 0x00, 0x04, 0x0b, 0x08, 0x00, 0x00, 0x00, 0x00, 0x00
        /*0020*/ 	.byte	0x00, 0x00, 0x00, 0x00


//--------------------- .nv.info._ZN7cutlass13device_kernelINS_4gemm6kernel13GemmUniversalIN4cute5tupleIJiiiiEEENS1_10collective13CollectiveMmaINS1_39MainloopSm90TmaGmmaRmemAWarpSpecializedILi2ENS5_IJNS4_1CILi1EEESB_SB_EEENS1_35KernelTmaWarpSpecializedCooperativeEEENS5_IJNSA_ILi128EEENSA_ILi64EEESF_EEEfNS5_IJSB_llEEEfNS5_IJlSB_lEEENS4_8TiledMMAINS4_8MMA_AtomIJNS4_4SM904GMMA29MMA_64x64x8_F32TF32TF32_RS_TNILNSN_7ScaleInE1ELSP_1EEEEEENS4_6LayoutINS5_IJNSA_ILi2EEESB_SB_EEENS5_IJSB_NSA_ILi0EEESV_EEEEENS5_IJNS4_10UnderscoreESY_SY_EEEEENS4_13SM90_TMA_LOADENS4_14ComposedLayoutINS4_7SwizzleILi1ELi4ELi3EEENS4_18smem_ptr_flag_bitsILi32EEENSS_INS5_IJNSA_ILi8EEES17_EEENS5_IJSB_S17_EEEEEEENS4_9Copy_AtomIJNS4_39AutoVectorizingCopyWithAssumedAlignmentILi128EEEfEEENS4_8identityES11_NS12_INS13_ILi3ELi4ELi3EEES16_NSS_INS5_IJS17_NSA_ILi32EEEEEENS5_IJS1I_SB_EEEEEEEvS1G_EENS_8epilogue10collective6detail29Sm90TmaWarpSpecializedAdapterINS1P_15DefaultEpilogueIfSJ_SJ_NS1O_6thread17LinearCombinationIfLi1EffLNS1T_9ScaleType4KindE0ELNS_15FloatRoundStyleE2EfEENS1_15EpilogueDefaultEEEEEvvEEEEvNT_6ParamsE --------------------------
	.section	.nv.info._ZN7cutlass13device_kernelINS_4gemm6kernel13GemmUniversalIN4cute5tupleIJiiiiEEENS1_10collective13CollectiveMmaINS1_39MainloopSm90TmaGmmaRmemAWarpSpecializedILi2ENS5_IJNS4_1CILi1EEESB_SB_EEENS1_35KernelTmaWarpSpecializedCooperativeEEENS5_IJNSA_ILi128EEENSA_ILi64EEESF_EEEfNS5_IJSB_llEEEfNS5_IJlSB_lEEENS4_8TiledMMAINS4_8MMA_AtomIJNS4_4SM904GMMA29MMA_64x64x8_F32TF32TF32_RS_TNILNSN_7ScaleInE1ELSP_1EEEEEENS4_6LayoutINS5_IJNSA_ILi2EEESB_SB_EEENS5_IJSB_NSA_ILi0EEESV_EEEEENS5_IJNS4_10UnderscoreESY_SY_EEEEENS4_13SM90_TMA_LOADENS4_14ComposedLayoutINS4_7SwizzleILi1ELi4ELi3EEENS4_18smem_ptr_flag_bitsILi32EEENSS_INS5_IJNSA_ILi8EEES17_EEENS5_IJSB_S17_EEEEEEENS4_9Copy_AtomIJNS4_39AutoVectorizingCopyWithAssumedAlignmentILi128EEEfEEENS4_8identityES11_NS12_INS13_ILi3ELi4ELi3EEES16_NSS_INS5_IJS17_NSA_ILi32EEEEEENS5_IJS1I_SB_EEEEEEEvS1G_EENS_8epilogue10collective6detail29Sm90TmaWarpSpecializedAdapterINS1P_15DefaultEpilogueIfSJ_SJ_NS1O_6thread17LinearCombinationIfLi1EffLNS1T_9ScaleType4KindE0ELNS_15FloatRoundStyleE2EfEENS1_15EpilogueDefaultEEEEEvvEEEEvNT_6ParamsE,"",@"SHT_CUDA_INFO"
	.sectionflags	@""
	.align	4


	//----- nvinfo : EIATTR_CUDA_API_VERSION
	.align		4
        /*0000*/ 	.byte	0x04, 0x37
        /*0002*/ 	.short	(.L_22 - .L_21)
.L_21:
        /*0004*/ 	.word	0x00000082


	//----- nvinfo : EIATTR_KPARAM_INFO
	.align		4
.L_22:
        /*0008*/ 	.byte	0x04, 0x17
        /*000a*/ 	.short	(.L_24 - .L_23)
.L_23:
        /*000c*/ 	.word	0x00000000
        /*0010*/ 	.short	0x0000
        /*0012*/ 	.short	0x0070
        /*0014*/ 	.byte	0x00, 0xf0, 0x01, 0x10


	//----- nvinfo : EIATTR_SPARSE_MMA_MASK
	.align		4
.L_24:
        /*0018*/ 	.byte	0x03, 0x50
        /*001a*/ 	.short	0x0000


	//----- nvinfo : EIATTR_MAXREG_COUNT
	.align		4
        /*001c*/ 	.byte	0x03, 0x1b
        /*001e*/ 	.short	0x00a8


	//----- nvinfo : EIATTR_NUM_BARRIERS
	.align		4
        /*0020*/ 	.byte	0x02, 0x4c
        /*0022*/ 	.byte	0x01
	.zero		1


	//----- nvinfo : EIATTR_EXTERNS
	.align		4
        /*0024*/ 	.byte	0x04, 0x0f
        /*0026*/ 	.short	(.L_26 - .L_25)


	//   ....[0]....
	.align		4
.L_25:
        /*0028*/ 	.word	index@(__assertfail)


	//----- nvinfo : EIATTR_ANNOTATIONS
	.align		4
.L_26:
        /*002c*/ 	.byte	0x04, 0x55
        /*002e*/ 	.short	(.L_28 - .L_27)


	//   ....[0]....
.L_27:
        /*0030*/ 	.word	0x00000001
        /*0034*/ 	.byte	0x60, 0x66, 0x00, 0x00, 0x01, 0x00, 0x00, 0x00, 0x80, 0x66, 0x00, 0x00, 0x01, 0x00, 0x00, 0x00
        /*0044*/ 	.byte	0xf0, 0x66, 0x00, 0x00, 0x01, 0x00, 0x00, 0x00, 0x40, 0x68, 0x00, 0x00, 0x01, 0x00, 0x00, 0x00
        /*0054*/ 	.byte	0x60, 0x68, 0x00, 0x00, 0x01, 0x00, 0x00, 0x00, 0xb0, 0x6b, 0x00, 0x00, 0x01, 0x00, 0x00, 0x00
        /*0064*/ 	.byte	0xe0, 0x6b, 0x00, 0x00, 0x01, 0x00, 0x00, 0x00, 0x90, 0x75, 0x00, 0x00, 0x01, 0x00, 0x00, 0x00
        /*0074*/ 	.byte	0xc0, 0x75, 0x00, 0x00, 0x01, 0x00, 0x00, 0x00, 0xd0, 0x75, 0x00, 0x00, 0x01, 0x00, 0x00, 0x00
        /*0084*/ 	.byte	0x60, 0x77, 0x00, 0x00, 0x01, 0x00, 0x00, 0x00, 0x80, 0x77, 0x00, 0x00, 0x01, 0x00, 0x00, 0x00
        /*0094*/ 	.byte	0x90, 0x77, 0x00, 0x00, 0x01, 0x00, 0x00, 0x00, 0xe0, 0x7d, 0x00, 0x00, 0x01, 0x00, 0x00, 0x00
        /*00a4*/ 	.byte	0xf0, 0x7d, 0x00, 0x00


	//----- nvinfo : EIATTR_MERCURY_ISA_VERSION
	.align		4
.L_28:
        /*00a8*/ 	.byte	0x03, 0x5f
        /*00aa*/ 	.short	0x0101


	//----- nvinfo : EIATTR_INT_WARP_WIDE_INSTR_OFFSETS
	.align		4
        /*00ac*/ 	.byte	0x04, 0x31
        /*00ae*/ 	.short	(.L_30 - .L_29)


	//   ....[0]....
.L_29:
        /*00b0*/ 	.word	0x00000370


	//   ....[1]....
        /*00b4*/ 	.word	0x000003a0


	//   ....[2]....
        /*00b8*/ 	.word	0x000004c0


	//----- nvinfo : EIATTR_COOP_GROUP_MASK_REGIDS
	.align		4
.L_30:
        /*00bc*/ 	.byte	0x04, 0x29
        /*00be*/ 	.short	(.L_32 - .L_31)


	//   ....[0]....
.L_31:
        /*00c0*/ 	.word	0xffffffff


	//   ....[1]....
        /*00c4*/ 	.word	0xffffffff


	//   ....[2]....
        /*00c8*/ 	.word	0xffffffff


	//   ....[3]....
        /*00cc*/ 	.word	0xffffffff


	//   ....[4]....
        /*00d0*/ 	.word	0x0500000f


	//----- nvinfo : EIATTR_COOP_GROUP_INSTR_OFFSETS
	.align		4
.L_32:
        /*00d4*/ 	.byte	0x04, 0x28
        /*00d6*/ 	.short	(.L_34 - .L_33)


	//   ....[0]....
.L_33:
        /*00d8*/ 	.word	0x00000070


	//   ....[1]....
        /*00dc*/ 	.word	0x00000080


	//   ....[2]....
        /*00e0*/ 	.word	0x00000140


	//   ....[3]....
        /*00e4*/ 	.word	0x00000290


	//   ....[4]....
        /*00e8*/ 	.word	0x00007fa0


	//----- nvinfo : EIATTR_REG_RECONFIG
	.align		4
.L_34:
        /*00ec*/ 	.byte	0x01, 0x54
	.zero		2


	//----- nvinfo : EIATTR_SYSCALL_OFFSETS
	.align		4
        /*00f0*/ 	.byte	0x04, 0x46
        /*00f2*/ 	.short	(.L_36 - .L_35)


	//   ....[0]....
.L_35:
        /*00f4*/ 	.word	0x00001360


	//   ....[1]....
        /*00f8*/ 	.word	0x00001490


	//   ....[2]....
        /*00fc*/ 	.word	0x00001580


	//   ....[3]....
        /*0100*/ 	.word	0x00006a40


	//   ....[4]....
        /*0104*/ 	.word	0x00006b70


	//----- nvinfo : EIATTR_MBARRIER_INSTR_OFFSETS
	.align		4
.L_36:
        /*0108*/ 	.byte	0x04, 0x39
        /*010a*/ 	.short	(.L_38 - .L_37)


	//   ....[0]....
.L_37:
        /*010c*/ 	.word	0x00000240
        /*0110*/ 	.word	0x000000ff
        /*0114*/ 	.word	0x00000000
        /*0118*/ 	.short	0x0100
        /*011a*/ 	.byte	0x08
	.zero		1


	//   ....[1]....
        /*011c*/ 	.word	0x00000250
        /*0120*/ 	.word	0x000000ff
        /*0124*/ 	.word	0x00000010
        /*0128*/ 	.short	0x0100
        /*012a*/ 	.byte	0x08
	.zero		1


	//   ....[2]....
        /*012c*/ 	.word	0x00000260
        /*0130*/ 	.word	0x000000ff
        /*0134*/ 	.word	0x00000008
        /*0138*/ 	.short	0x0100
        /*013a*/ 	.byte	0x08
	.zero		1


	//   ....[3]....
        /*013c*/ 	.word	0x00000270
        /*0140*/ 	.word	0x000000ff
        /*0144*/ 	.word	0x00000018
        /*0148*/ 	.short	0x0100
        /*014a*/ 	.byte	0x08
	.zero		1


	//   ....[4]....
        /*014c*/ 	.word	0x00000540
        /*0150*/ 	.word	0x000000ff
        /*0154*/ 	.word	0x00000030
        /*0158*/ 	.short	0x0100
        /*015a*/ 	.byte	0x08
	.zero		1


	//   ....[5]....
        /*015c*/ 	.word	0x000005a0
        /*0160*/ 	.word	0x000000ff
        /*0164*/ 	.word	0x00000038
        /*0168*/ 	.short	0x0100
        /*016a*/ 	.byte	0x08
	.zero		1


	//   ....[6]....
        /*016c*/ 	.word	0x00001620
        /*0170*/ 	.word	0x00000003
        /*0174*/ 	.word	0x00000000
        /*0178*/ 	.short	0x010a
        /*017a*/ 	.byte	0x3f
	.zero		1


	//   ....[7]....
        /*017c*/ 	.word	0x00001660
        /*0180*/ 	.word	0x00000003
        /*0184*/ 	.word	0x00000000
        /*0188*/ 	.short	0x010a
        /*018a*/ 	.byte	0x3f
	.zero		1


	//   ....[8]....
        /*018c*/ 	.word	0x000017a0
        /*0190*/ 	.word	0x00000003
        /*0194*/ 	.word	0x00000000
        /*0198*/ 	.short	0x010a
        /*019a*/ 	.byte	0x3f
	.zero		1


	//   ....[9]....
        /*019c*/ 	.word	0x00002280
        /*01a0*/ 	.word	0x00000003
        /*01a4*/ 	.word	0x00000000
        /*01a8*/ 	.short	0x010a
        /*01aa*/ 	.byte	0x3f
	.zero		1


	//   ....[10]....
        /*01ac*/ 	.word	0x00002530
        /*01b0*/ 	.word	0x00000008
        /*01b4*/ 	.word	0x00000000
        /*01b8*/ 	.short	0x010a
        /*01ba*/ 	.byte	0x3f
	.zero		1


	//   ....[11]....
        /*01bc*/ 	.word	0x000026d0
        /*01c0*/ 	.word	0x000000ff
        /*01c4*/ 	.word	0x00000000
        /*01c8*/ 	.short	0x0101
        /*01ca*/ 	.byte	0x07
	.zero		1


	//   ....[12]....
        /*01cc*/ 	.word	0x00002f20
        /*01d0*/ 	.word	0x00000008
        /*01d4*/ 	.word	0x00000000
        /*01d8*/ 	.short	0x010a
        /*01da*/ 	.byte	0x3f
	.zero		1


	//   ....[13]....
        /*01dc*/ 	.word	0x00003260
        /*01e0*/ 	.word	0x000000ff
        /*01e4*/ 	.word	0x00000000
        /*01e8*/ 	.short	0x0101
        /*01ea*/ 	.byte	0x06
	.zero		1


	//   ....[14]....
        /*01ec*/ 	.word	0x00003ca0
        /*01f0*/ 	.word	0x000000ff
        /*01f4*/ 	.word	0x00000000
        /*01f8*/ 	.short	0x0101
        /*01fa*/ 	.byte	0x04
	.zero		1


	//   ....[15]....
        /*01fc*/ 	.word	0x00006d30
        /*0200*/ 	.word	0x00000020
        /*0204*/ 	.word	0x00000010
        /*0208*/ 	.short	0x010a
        /*020a*/ 	.byte	0x3f
	.zero		1


	//   ....[16]....
        /*020c*/ 	.word	0x000076d0
        /*0210*/ 	.word	0x00000003
        /*0214*/ 	.word	0x00000038
        /*0218*/ 	.short	0x0101
        /*021a*/ 	.byte	0x3f
	.zero		1


	//   ....[17]....
        /*021c*/ 	.word	0x00007e80
        /*0220*/ 	.word	0x00000006
        /*0224*/ 	.word	0x00000000
        /*0228*/ 	.short	0x010a
        /*022a*/ 	.byte	0x3f
	.zero		1


	//   ....[18]....
        /*022c*/ 	.word	0x00007ef0
        /*0230*/ 	.word	0x00000003
        /*0234*/ 	.word	0x00000000
        /*0238*/ 	.short	0x010a
        /*023a*/ 	.byte	0x3f
	.zero		1


	//   ....[19]....
        /*023c*/ 	.word	0x00007fd0
        /*0240*/ 	.word	0x00000003
        /*0244*/ 	.word	0x00000000
        /*0248*/ 	.short	0x010a
        /*024a*/ 	.byte	0x3f
	.zero		1


	//   ....[20]....
        /*024c*/ 	.word	0x00008020
        /*0250*/ 	.word	0x00000003
        /*0254*/ 	.word	0x00000000
        /*0258*/ 	.short	0x010a
        /*025a*/ 	.byte	0x3f
	.zero		1


	//   ....[21]....
        /*025c*/ 	.word	0x00008070
        /*0260*/ 	.word	0x00000008
        /*0264*/ 	.word	0x00000000
        /*0268*/ 	.short	0x010a
        /*026a*/ 	.byte	0x3f
	.zero		1


	//   ....[22]....
        /*026c*/ 	.word	0x00008140
        /*0270*/ 	.word	0x00000020
        /*0274*/ 	.word	0x00000010
        /*0278*/ 	.short	0x010a
        /*027a*/ 	.byte	0x3f
	.zero		1


	//   ....[23]....
        /*027c*/ 	.word	0x00008210
        /*0280*/ 	.word	0x00000006
        /*0284*/ 	.word	0x00000000
        /*0288*/ 	.short	0x010a
        /*028a*/ 	.byte	0x3f
	.zero		1


	//----- nvinfo : EIATTR_NUM_MBARRIERS
	.align		4
.L_38:
        /*028c*/ 	.byte	0x03, 0x38
        /*028e*/ 	.short	0x0006


	//----- nvinfo : EIATTR_EXIT_INSTR_OFFSETS
	.align		4
        /*0290*/ 	.byte	0x04, 0x1c
        /*0292*/ 	.short	(.L_40 - .L_39)


	//   ....[0]....
.L_39:
        /*0294*/ 	.word	0x00000640


	//   ....[1]....
        /*0298*/ 	.word	0x00000f10


	//   ....[2]....
        /*029c*/ 	.word	0x00005ff0


	//   ....[3]....
        /*02a0*/ 	.word	0x00006640


	//   ....[4]....
        /*02a4*/ 	.word	0x00007f40


	//----- nvinfo : EIATTR_MAX_THREADS
	.align		4
.L_40:
        /*02a8*/ 	.byte	0x04, 0x05
        /*02aa*/ 	.short	(.L_42 - .L_41)
.L_41:
        /*02ac*/ 	.word	0x00000180
        /*02b0*/ 	.word	0x00000001
        /*02b4*/ 	.word	0x00000001


	//----- nvinfo : EIATTR_CRS_STACK_SIZE
	.align		4
.L_42:
        /*02b8*/ 	.byte	0x04, 0x1e
        /*02ba*/ 	.short	(.L_44 - .L_43)
.L_43:
        /*02bc*/ 	.word	0x00000000


	//----- nvinfo : EIATTR_CBANK_PARAM_SIZE
	.align		4
.L_44:
        /*02c0*/ 	.byte	0x03, 0x19
        /*02c2*/ 	.short	0x0470


	//----- nvinfo : EIATTR_PARAM_CBANK
	.align		4
        /*02c4*/ 	.byte	0x04, 0x0a
        /*02c6*/ 	.short	(.L_46 - .L_45)
	.align		4
.L_45:
        /*02c8*/ 	.word	index@(.nv.constant0._ZN7cutlass13device_kernelINS_4gemm6kernel13GemmUniversalIN4cute5tupleIJiiiiEEENS1_10collective13CollectiveMmaINS1_39MainloopSm90TmaGmmaRmemAWarpSpecializedILi2ENS5_IJNS4_1CILi1EEESB_SB_EEENS1_35KernelTmaWarpSpecializedCooperativeEEENS5_IJNSA_ILi128EEENSA_ILi64EEESF_EEEfNS5_IJSB_llEEEfNS5_IJlSB_lEEENS4_8TiledMMAINS4_8MMA_AtomIJNS4_4SM904GMMA29MMA_64x64x8_F32TF32TF32_RS_TNILNSN_7ScaleInE1ELSP_1EEEEEENS4_6LayoutINS5_IJNSA_ILi2EEESB_SB_EEENS5_IJSB_NSA_ILi0EEESV_EEEEENS5_IJNS4_10UnderscoreESY_SY_EEEEENS4_13SM90_TMA_LOADENS4_14ComposedLayoutINS4_7SwizzleILi1ELi4ELi3EEENS4_18smem_ptr_flag_bitsILi32EEENSS_INS5_IJNSA_ILi8EEES17_EEENS5_IJSB_S17_EEEEEEENS4_9Copy_AtomIJNS4_39AutoVectorizingCopyWithAssumedAlignmentILi128EEEfEEENS4_8identityES11_NS12_INS13_ILi3ELi4ELi3EEES16_NSS_INS5_IJS17_NSA_ILi32EEEEEENS5_IJS1I_SB_EEEEEEEvS1G_EENS_8epilogue10collective6detail29Sm90TmaWarpSpecializedAdapterINS1P_15DefaultEpilogueIfSJ_SJ_NS1O_6thread17LinearCombinationIfLi1EffLNS1T_9ScaleType4KindE0ELNS_15FloatRoundStyleE2EfEENS1_15EpilogueDefaultEEEEEvvEEEEvNT_6ParamsE)
        /*02cc*/ 	.short	0x0210
        /*02ce*/ 	.short	0x0470


	//----- nvinfo : EIATTR_SW_WAR
	.align		4
.L_46:
        /*02d0*/ 	.byte	0x04, 0x36
        /*02d2*/ 	.short	(.L_48 - .L_47)
.L_47:
        /*02d4*/ 	.word	0x00000008
.L_48:


//--------------------- .nv.callgraph             --------------------------
	.section	.nv.callgraph,"",@"SHT_CUDA_CALLGRAPH"
	.align	4
	.sectionentsize	8
	.align		4
        /*0000*/ 	.word	0x00000000
	.align		4
        /*0004*/ 	.word	0xffffffff
	.align		4
        /*0008*/ 	.word	index@(_ZN7cutlass13device_kernelINS_4gemm6kernel13GemmUniversalIN4cute5tupleIJiiiiEEENS1_10collective13CollectiveMmaINS1_39MainloopSm90TmaGmmaRmemAWarpSpecializedILi2ENS5_IJNS4_1CILi1EEESB_SB_EEENS1_35KernelTmaWarpSpecializedCooperativeEEENS5_IJNSA_ILi128EEENSA_ILi64EEESF_EEEfNS5_IJSB_llEEEfNS5_IJlSB_lEEENS4_8TiledMMAINS4_8MMA_AtomIJNS4_4SM904GMMA29MMA_64x64x8_F32TF32TF32_RS_TNILNSN_7ScaleInE1ELSP_1EEEEEENS4_6LayoutINS5_IJNSA_ILi2EEESB_SB_EEENS5_IJSB_NSA_ILi0EEESV_EEEEENS5_IJNS4_10UnderscoreESY_SY_EEEEENS4_13SM90_TMA_LOADENS4_14ComposedLayoutINS4_7SwizzleILi1ELi4ELi3EEENS4_18smem_ptr_flag_bitsILi32EEENSS_INS5_IJNSA_ILi8EEES17_EEENS5_IJSB_S17_EEEEEEENS4_9Copy_AtomIJNS4_39AutoVectorizingCopyWithAssumedAlignmentILi128EEEfEEENS4_8identityES11_NS12_INS13_ILi3ELi4ELi3EEES16_NSS_INS5_IJS17_NSA_ILi32EEEEEENS5_IJS1I_SB_EEEEEEEvS1G_EENS_8epilogue10collective6detail29Sm90TmaWarpSpecializedAdapterINS1P_15DefaultEpilogueIfSJ_SJ_NS1O_6thread17LinearCombinationIfLi1EffLNS1T_9ScaleType4KindE0ELNS_15FloatRoundStyleE2EfEENS1_15EpilogueDefaultEEEEEvvEEEEvNT_6ParamsE)
	.align		4
        /*000c*/ 	.word	index@(__assertfail)
	.align		4
        /*0010*/ 	.word	0x00000000
	.align		4
        /*0014*/ 	.word	0xfffffffe
	.align		4
        /*0018*/ 	.word	0x00000000
	.align		4
        /*001c*/ 	.word	0xfffffffd
	.align		4
        /*0020*/ 	.word	0x00000000
	.align		4
        /*0024*/ 	.word	0xfffffffc


//--------------------- .nv.constant4             --------------------------
	.section	.nv.constant4,"a",@progbits
	.align	8
	.align		8
.nv.constant4:
        /*0000*/ 	.dword	__assertfail
	.align		8
        /*0008*/ 	.dword	__unnamed_1
	.align		8
        /*0010*/ 	.dword	__unnamed_2
	.align		8
        /*0018*/ 	.dword	_ZN40_INTERNAL_2c1b89bf_4_k_cu_4656e06f_368414cuda3std3__45__cpo5beginE
	.align		8
        /*0020*/ 	.dword	_ZN40_INTERNAL_2c1b89bf_4_k_cu_4656e06f_368414cuda3std3__45__cpo3endE
	.align		8
        /*0028*/ 	.dword	_ZN40_INTERNAL_2c1b89bf_4_k_cu_4656e06f_368414cuda3std3__45__cpo6cbeginE
	.align		8
        /*0030*/ 	.dword	_ZN40_INTERNAL_2c1b89bf_4_k_cu_4656e06f_368414cuda3std3__45__cpo4cendE
	.align		8
        /*0038*/ 	.dword	_ZN40_INTERNAL_2c1b89bf_4_k_cu_4656e06f_368414cuda3std3__442_GLOBAL__N__2c1b89bf_4_k_cu_4656e06f_368416ignoreE
	.align		8
        /*0040*/ 	.dword	_ZN40_INTERNAL_2c1b89bf_4_k_cu_4656e06f_368414cuda3std3__419piecewise_constructE
	.align		8
        /*0048*/ 	.dword	_ZN40_INTERNAL_2c1b89bf_4_k_cu_4656e06f_368414cuda3std3__48in_placeE
	.align		8
        /*0050*/ 	.dword	_ZN40_INTERNAL_2c1b89bf_4_k_cu_4656e06f_368414cuda3std6ranges3__45__cpo4swapE
	.align		8
        /*0058*/ 	.dword	_ZN40_INTERNAL_2c1b89bf_4_k_cu_4656e06f_368414cuda3std6ranges3__45__cpo9iter_moveE
	.align		8
        /*0060*/ 	.dword	_ZN40_INTERNAL_2c1b89bf_4_k_cu_4656e06f_368414cute7productE
	.align		8
        /*0068*/ 	.dword	_ZN40_INTERNAL_2c1b89bf_4_k_cu_4656e06f_368414cute1_E
	.align		8
        /*0070*/ 	.dword	$str$24
	.align		8
        /*0078*/ 	.dword	$str$25


//--------------------- .text._ZN7cutlass13device_kernelINS_4gemm6kernel13GemmUniversalIN4cute5tupleIJiiiiEEENS1_10collective13CollectiveMmaINS1_39MainloopSm90TmaGmmaRmemAWarpSpecializedILi2ENS5_IJNS4_1CILi1EEESB_SB_EEENS1_35KernelTmaWarpSpecializedCooperativeEEENS5_IJNSA_ILi128EEENSA_ILi64EEESF_EEEfNS5_IJSB_llEEEfNS5_IJlSB_lEEENS4_8TiledMMAINS4_8MMA_AtomIJNS4_4SM904GMMA29MMA_64x64x8_F32TF32TF32_RS_TNILNSN_7ScaleInE1ELSP_1EEEEEENS4_6LayoutINS5_IJNSA_ILi2EEESB_SB_EEENS5_IJSB_NSA_ILi0EEESV_EEEEENS5_IJNS4_10UnderscoreESY_SY_EEEEENS4_13SM90_TMA_LOADENS4_14ComposedLayoutINS4_7SwizzleILi1ELi4ELi3EEENS4_18smem_ptr_flag_bitsILi32EEENSS_INS5_IJNSA_ILi8EEES17_EEENS5_IJSB_S17_EEEEEEENS4_9Copy_AtomIJNS4_39AutoVectorizingCopyWithAssumedAlignmentILi128EEEfEEENS4_8identityES11_NS12_INS13_ILi3ELi4ELi3EEES16_NSS_INS5_IJS17_NSA_ILi32EEEEEENS5_IJS1I_SB_EEEEEEEvS1G_EENS_8epilogue10collective6detail29Sm90TmaWarpSpecializedAdapterINS1P_15DefaultEpilogueIfSJ_SJ_NS1O_6thread17LinearCombinationIfLi1EffLNS1T_9ScaleType4KindE0ELNS_15FloatRoundStyleE2EfEENS1_15EpilogueDefaultEEEEEvvEEEEvNT_6ParamsE --------------------------
	.section	.text._ZN7cutlass13device_kernelINS_4gemm6kernel13GemmUniversalIN4cute5tupleIJiiiiEEENS1_10collective13CollectiveMmaINS1_39MainloopSm90TmaGmmaRmemAWarpSpecializedILi2ENS5_IJNS4_1CILi1EEESB_SB_EEENS1_35KernelTmaWarpSpecializedCooperativeEEENS5_IJNSA_ILi128EEENSA_ILi64EEESF_EEEfNS5_IJSB_llEEEfNS5_IJlSB_lEEENS4_8TiledMMAINS4_8MMA_AtomIJNS4_4SM904GMMA29MMA_64x64x8_F32TF32TF32_RS_TNILNSN_7ScaleInE1ELSP_1EEEEEENS4_6LayoutINS5_IJNSA_ILi2EEESB_SB_EEENS5_IJSB_NSA_ILi0EEESV_EEEEENS5_IJNS4_10UnderscoreESY_SY_EEEEENS4_13SM90_TMA_LOADENS4_14ComposedLayoutINS4_7SwizzleILi1ELi4ELi3EEENS4_18smem_ptr_flag_bitsILi32EEENSS_INS5_IJNSA_ILi8EEES17_EEENS5_IJSB_S17_EEEEEEENS4_9Copy_AtomIJNS4_39AutoVectorizingCopyWithAssumedAlignmentILi128EEEfEEENS4_8identityES11_NS12_INS13_ILi3ELi4ELi3EEES16_NSS_INS5_IJS17_NSA_ILi32EEEEEENS5_IJS1I_SB_EEEEEEEvS1G_EENS_8epilogue10collective6detail29Sm90TmaWarpSpecializedAdapterINS1P_15DefaultEpilogueIfSJ_SJ_NS1O_6thread17LinearCombinationIfLi1EffLNS1T_9ScaleType4KindE0ELNS_15FloatRoundStyleE2EfEENS1_15EpilogueDefaultEEEEEvvEEEEvNT_6ParamsE,"ax",@progbits
	.align	128
.text._ZN7cutlass13device_kernelINS_4gemm6kernel13GemmUniversalIN4cute5tupleIJiiiiEEENS1_10collective13CollectiveMmaINS1_39MainloopSm90TmaGmmaRmemAWarpSpecializedILi2ENS5_IJNS4_1CILi1EEESB_SB_EEENS1_35KernelTmaWarpSpecializedCooperativeEEENS5_IJNSA_ILi128EEENSA_ILi64EEESF_EEEfNS5_IJSB_llEEEfNS5_IJlSB_lEEENS4_8TiledMMAINS4_8MMA_AtomIJNS4_4SM904GMMA29MMA_64x64x8_F32TF32TF32_RS_TNILNSN_7ScaleInE1ELSP_1EEEEEENS4_6LayoutINS5_IJNSA_ILi2EEESB_SB_EEENS5_IJSB_NSA_ILi0EEESV_EEEEENS5_IJNS4_10UnderscoreESY_SY_EEEEENS4_13SM90_TMA_LOADENS4_14ComposedLayoutINS4_7SwizzleILi1ELi4ELi3EEENS4_18smem_ptr_flag_bitsILi32EEENSS_INS5_IJNSA_ILi8EEES17_EEENS5_IJSB_S17_EEEEEEENS4_9Copy_AtomIJNS4_39AutoVectorizingCopyWithAssumedAlignmentILi128EEEfEEENS4_8identityES11_NS12_INS13_ILi3ELi4ELi3EEES16_NSS_INS5_IJS17_NSA_ILi32EEEEEENS5_IJS1I_SB_EEEEEEEvS1G_EENS_8epilogue10collective6detail29Sm90TmaWarpSpecializedAdapterINS1P_15DefaultEpilogueIfSJ_SJ_NS1O_6thread17LinearCombinationIfLi1EffLNS1T_9ScaleType4KindE0ELNS_15FloatRoundStyleE2EfEENS1_15EpilogueDefaultEEEEEvvEEEEvNT_6ParamsE:
        .type           _ZN7cutlass13device_kernelINS_4gemm6kernel13GemmUniversalIN4cute5tupleIJiiiiEEENS1_10collective13CollectiveMmaINS1_39MainloopSm90TmaGmmaRmemAWarpSpecializedILi2ENS5_IJNS4_1CILi1EEESB_SB_EEENS1_35KernelTmaWarpSpecializedCooperativeEEENS5_IJNSA_ILi128EEENSA_ILi64EEESF_EEEfNS5_IJSB_llEEEfNS5_IJlSB_lEEENS4_8TiledMMAINS4_8MMA_AtomIJNS4_4SM904GMMA29MMA_64x64x8_F32TF32TF32_RS_TNILNSN_7ScaleInE1ELSP_1EEEEEENS4_6LayoutINS5_IJNSA_ILi2EEESB_SB_EEENS5_IJSB_NSA_ILi0EEESV_EEEEENS5_IJNS4_10UnderscoreESY_SY_EEEEENS4_13SM90_TMA_LOADENS4_14ComposedLayoutINS4_7SwizzleILi1ELi4ELi3EEENS4_18smem_ptr_flag_bitsILi32EEENSS_INS5_IJNSA_ILi8EEES17_EEENS5_IJSB_S17_EEEEEEENS4_9Copy_AtomIJNS4_39AutoVectorizingCopyWithAssumedAlignmentILi128EEEfEEENS4_8identityES11_NS12_INS13_ILi3ELi4ELi3EEES16_NSS_INS5_IJS17_NSA_ILi32EEEEEENS5_IJS1I_SB_EEEEEEEvS1G_EENS_8epilogue10collective6detail29Sm90TmaWarpSpecializedAdapterINS1P_15DefaultEpilogueIfSJ_SJ_NS1O_6thread17LinearCombinationIfLi1EffLNS1T_9ScaleType4KindE0ELNS_15FloatRoundStyleE2EfEENS1_15EpilogueDefaultEEEEEvvEEEEvNT_6ParamsE,@function
        .size           _ZN7cutlass13device_kernelINS_4gemm6kernel13GemmUniversalIN4cute5tupleIJiiiiEEENS1_10collective13CollectiveMmaINS1_39MainloopSm90TmaGmmaRmemAWarpSpecializedILi2ENS5_IJNS4_1CILi1EEESB_SB_EEENS1_35KernelTmaWarpSpecializedCooperativeEEENS5_IJNSA_ILi128EEENSA_ILi64EEESF_EEEfNS5_IJSB_llEEEfNS5_IJlSB_lEEENS4_8TiledMMAINS4_8MMA_AtomIJNS4_4SM904GMMA29MMA_64x64x8_F32TF32TF32_RS_TNILNSN_7ScaleInE1ELSP_1EEEEEENS4_6LayoutINS5_IJNSA_ILi2EEESB_SB_EEENS5_IJSB_NSA_ILi0EEESV_EEEEENS5_IJNS4_10UnderscoreESY_SY_EEEEENS4_13SM90_TMA_LOADENS4_14ComposedLayoutINS4_7SwizzleILi1ELi4ELi3EEENS4_18smem_ptr_flag_bitsILi32EEENSS_INS5_IJNSA_ILi8EEES17_EEENS5_IJSB_S17_EEEEEEENS4_9Copy_AtomIJNS4_39AutoVectorizingCopyWithAssumedAlignmentILi128EEEfEEENS4_8identityES11_NS12_INS13_ILi3ELi4ELi3EEES16_NSS_INS5_IJS17_NSA_ILi32EEEEEENS5_IJS1I_SB_EEEEEEEvS1G_EENS_8epilogue10collective6detail29Sm90TmaWarpSpecializedAdapterINS1P_15DefaultEpilogueIfSJ_SJ_NS1O_6thread17LinearCombinationIfLi1EffLNS1T_9ScaleType4KindE0ELNS_15FloatRoundStyleE2EfEENS1_15EpilogueDefaultEEEEEvvEEEEvNT_6ParamsE,(.L_x_141 - _ZN7cutlass13device_kernelINS_4gemm6kernel13GemmUniversalIN4cute5tupleIJiiiiEEENS1_10collective13CollectiveMmaINS1_39MainloopSm90TmaGmmaRmemAWarpSpecializedILi2ENS5_IJNS4_1CILi1EEESB_SB_EEENS1_35KernelTmaWarpSpecializedCooperativeEEENS5_IJNSA_ILi128EEENSA_ILi64EEESF_EEEfNS5_IJSB_llEEEfNS5_IJlSB_lEEENS4_8TiledMMAINS4_8MMA_AtomIJNS4_4SM904GMMA29MMA_64x64x8_F32TF32TF32_RS_TNILNSN_7ScaleInE1ELSP_1EEEEEENS4_6LayoutINS5_IJNSA_ILi2EEESB_SB_EEENS5_IJSB_NSA_ILi0EEESV_EEEEENS5_IJNS4_10UnderscoreESY_SY_EEEEENS4_13SM90_TMA_LOADENS4_14ComposedLayoutINS4_7SwizzleILi1ELi4ELi3EEENS4_18smem_ptr_flag_bitsILi32EEENSS_INS5_IJNSA_ILi8EEES17_EEENS5_IJSB_S17_EEEEEEENS4_9Copy_AtomIJNS4_39AutoVectorizingCopyWithAssumedAlignmentILi128EEEfEEENS4_8identityES11_NS12_INS13_ILi3ELi4ELi3EEES16_NSS_INS5_IJS17_NSA_ILi32EEEEEENS5_IJS1I_SB_EEEEEEEvS1G_EENS_8epilogue10collective6detail29Sm90TmaWarpSpecializedAdapterINS1P_15DefaultEpilogueIfSJ_SJ_NS1O_6thread17LinearCombinationIfLi1EffLNS1T_9ScaleType4KindE0ELNS_15FloatRoundStyleE2EfEENS1_15EpilogueDefaultEEEEEvvEEEEvNT_6ParamsE)
        .other          _ZN7cutlass13device_kernelINS_4gemm6kernel13GemmUniversalIN4cute5tupleIJiiiiEEENS1_10collective13CollectiveMmaINS1_39MainloopSm90TmaGmmaRmemAWarpSpecializedILi2ENS5_IJNS4_1CILi1EEESB_SB_EEENS1_35KernelTmaWarpSpecializedCooperativeEEENS5_IJNSA_ILi128EEENSA_ILi64EEESF_EEEfNS5_IJSB_llEEEfNS5_IJlSB_lEEENS4_8TiledMMAINS4_8MMA_AtomIJNS4_4SM904GMMA29MMA_64x64x8_F32TF32TF32_RS_TNILNSN_7ScaleInE1ELSP_1EEEEEENS4_6LayoutINS5_IJNSA_ILi2EEESB_SB_EEENS5_IJSB_NSA_ILi0EEESV_EEEEENS5_IJNS4_10UnderscoreESY_SY_EEEEENS4_13SM90_TMA_LOADENS4_14ComposedLayoutINS4_7SwizzleILi1ELi4ELi3EEENS4_18smem_ptr_flag_bitsILi32EEENSS_INS5_IJNSA_ILi8EEES17_EEENS5_IJSB_S17_EEEEEEENS4_9Copy_AtomIJNS4_39AutoVectorizingCopyWithAssumedAlignmentILi128EEEfEEENS4_8identityES11_NS12_INS13_ILi3ELi4ELi3EEES16_NSS_INS5_IJS17_NSA_ILi32EEEEEENS5_IJS1I_SB_EEEEEEEvS1G_EENS_8epilogue10collective6detail29Sm90TmaWarpSpecializedAdapterINS1P_15DefaultEpilogueIfSJ_SJ_NS1O_6thread17LinearCombinationIfLi1EffLNS1T_9ScaleType4KindE0ELNS_15FloatRoundStyleE2EfEENS1_15EpilogueDefaultEEEEEvvEEEEvNT_6ParamsE,@"STO_CUDA_ENTRY STV_DEFAULT"
_ZN7cutlass13device_kernelINS_4gemm6kernel13GemmUniversalIN4cute5tupleIJiiiiEEENS1_10collective13CollectiveMmaINS1_39MainloopSm90TmaGmmaRmemAWarpSpecializedILi2ENS5_IJNS4_1CILi1EEESB_SB_EEENS1_35KernelTmaWarpSpecializedCooperativeEEENS5_IJNSA_ILi128EEENSA_ILi64EEESF_EEEfNS5_IJSB_llEEEfNS5_IJlSB_lEEENS4_8TiledMMAINS4_8MMA_AtomIJNS4_4SM904GMMA29MMA_64x64x8_F32TF32TF32_RS_TNILNSN_7ScaleInE1ELSP_1EEEEEENS4_6LayoutINS5_IJNSA_ILi2EEESB_SB_EEENS5_IJSB_NSA_ILi0EEESV_EEEEENS5_IJNS4_10UnderscoreESY_SY_EEEEENS4_13SM90_TMA_LOADENS4_14ComposedLayoutINS4_7SwizzleILi1ELi4ELi3EEENS4_18smem_ptr_flag_bitsILi32EEENSS_INS5_IJNSA_ILi8EEES17_EEENS5_IJSB_S17_EEEEEEENS4_9Copy_AtomIJNS4_39AutoVectorizingCopyWithAssumedAlignmentILi128EEEfEEENS4_8identityES11_NS12_INS13_ILi3ELi4ELi3EEES16_NSS_INS5_IJS17_NSA_ILi32EEEEEENS5_IJS1I_SB_EEEEEEEvS1G_EENS_8epilogue10collective6detail29Sm90TmaWarpSpecializedAdapterINS1P_15DefaultEpilogueIfSJ_SJ_NS1O_6thread17LinearCombinationIfLi1EffLNS1T_9ScaleType4KindE0ELNS_15FloatRoundStyleE2EfEENS1_15EpilogueDefaultEEEEEvvEEEEvNT_6ParamsE:
[----:B------:R-:W0:Y:S02]  /*0000*/  LDC R1, c[0x0][0x28] ;  /* 0x00000a00ff017b82 */ /* 0x000e240000000800 */
[----:B0-----:R-:W-:Y:S01]  /*0010*/  VIADD R1, R1, 0xfffffff0 ;  /* 0xfffffff001017836 */ /* 0x001fe20000000000 */
[----:B------:R-:W0:Y:S01]  /*0020*/  S2R R0, SR_TID.X ;  /* 0x0000000000007919 */ /* 0x000e220000002100 */
[----:B------:R-:W-:Y:S01]  /*0030*/  ELECT P0, URZ, PT ;  /* 0x00000000003f782f */ /* 0x000fe20003800000 */
[----:B------:R-:W-:Y:S01]  /*0040*/  BSSY B0, `(.L_x_0) ;  /* 0x000000f000007945 */ /* 0x000fe20003800000 */
[--C-:B0-----:R-:W-:Y:S02]  /*0050*/  SHF.R.U32.HI R2, RZ, 0x5, R0.reuse ;  /* 0x00000005ff027819 */ /* 0x101fe40000011600 */
[----:B------:R-:W-:-:S03]  /*0060*/  SHF.R.U32.HI R12, RZ, 0x7, R0 ;  /* 0x00000007ff0c7819 */ /* 0x000fc60000011600 */
[----:B------:R-:W0:Y:S04]  /*0070*/  SHFL.IDX PT, R5, R2, RZ, 0x1f ;  /* 0x00001fff02057589 */ /* 0x000e2800000e0000 */
[----:B------:R1:W2:Y:S01]  /*0080*/  SHFL.IDX PT, R10, R12, RZ, 0x1f ;  /* 0x00001fff0c0a7589 */ /* 0x0002a200000e0000 */
[----:B0-----:R-:W-:-:S13]  /*0090*/  ISETP.NE.OR P0, PT, R5, RZ, !P0 ;  /* 0x000000ff0500720c */ /* 0x001fda0004705670 */
[----:B-12---:R-:W-:Y:S05]  /*00a0*/  @P0 BRA `(.L_x_1) ;  /* 0x0000000000200947 */ /* 0x006fea0003800000 */
[----:B------:R-:W-:Y:S02]  /*00b0*/  ULDC.64 UR4, c[0x0][0x198] ;  /* 0x0000660000047ab9 */ /* 0x000fe40000000a00 */
[----:B------:R-:W-:Y:S02]  /*00c0*/  UIADD3 UR6, UP0, UR4, 0xf0, URZ ;  /* 0x000000f004067890 */ /* 0x000fe4000ff1e03f */
[----:B------:R-:W-:Y:S02]  /*00d0*/  UIADD3 UR4, UP1, UR4, 0x1f0, URZ ;  /* 0x000001f004047890 */ /* 0x000fe4000ff3e03f */
[----:B------:R-:W-:Y:S02]  /*00e0*/  UIADD3.X UR7, URZ, UR5, URZ, UP0, !UPT ;  /* 0x000000053f077290 */ /* 0x000fe400087fe43f */
[----:B------:R-:W-:-:S07]  /*00f0*/  UIADD3.X UR5, URZ, UR5, URZ, UP1, !UPT ;  /* 0x000000053f057290 */ /* 0x000fce0008ffe43f */
[----:B------:R0:W-:Y:S02]  /*0100*/  UTMACCTL.PF [UR6] ;  /* 0x00000000060079b9 */ /* 0x0001e40008040000 */
[----:B------:R0:W-:Y:S02]  /*0110*/  UTMACCTL.PF [UR4] ;  /* 0x00000000040079b9 */ /* 0x0001e40008040000 */
[----:B0-----:R-:W-:Y:S01]  /*0120*/  NOP ;  /* 0x0000000000007918 */ /* 0x001fe20000000000 */
.L_x_1:
[----:B------:R-:W-:Y:S05]  /*0130*/  BSYNC B0 ;  /* 0x0000000000007941 */ /* 0x000fea0003800000 */
.L_x_0:
[----:B------:R-:W0:Y:S02]  /*0140*/  SHFL.IDX PT, R3, R2, RZ, 0x1f ;  /* 0x00001fff02037589 */ /* 0x000e2400000e0000 */
[----:B0-----:R-:W-:-:S13]  /*0150*/  ISETP.NE.AND P0, PT, R3, RZ, PT ;  /* 0x000000ff0300720c */ /* 0x001fda0003f05270 */
[----:B------:R-:W-:Y:S05]  /*0160*/  @P0 BRA `(.L_x_2) ;  /* 0x0000000000480947 */ /* 0x000fea0003800000 */
[----:B------:R-:W0:Y:S01]  /*0170*/  S2UR UR8, SR_CgaCtaId ;  /* 0x00000000000879c3 */ /* 0x000e220000008800 */
[----:B------:R-:W-:Y:S01]  /*0180*/  UMOV UR4, 0x400 ;  /* 0x0000040000047882 */ /* 0x000fe20000000000 */
[----:B------:R-:W-:Y:S01]  /*0190*/  UMOV UR5, 0x1 ;  /* 0x0000000100057882 */ /* 0x000fe20000000000 */
[----:B------:R-:W-:Y:S01]  /*01a0*/  UMOV UR6, 0x100 ;  /* 0x0000010000067882 */ /* 0x000fe20000000000 */
[----:B------:R-:W-:Y:S01]  /*01b0*/  ELECT P0, URZ, PT ;  /* 0x00000000003f782f */ /* 0x000fe20003800000 */
[----:B------:R-:W-:-:S04]  /*01c0*/  UIADD3 UR6, -UR6, 0x100000, URZ ;  /* 0x0010000006067890 */ /* 0x000fc8000fffe13f */
[----:B------:R-:W-:Y:S02]  /*01d0*/  USHF.L.U32 UR7, UR6, 0xb, URZ ;  /* 0x0000000b06077899 */ /* 0x000fe4000800063f */
[----:B------:R-:W-:Y:S02]  /*01e0*/  USHF.L.U32 UR6, UR6, 0x1, URZ ;  /* 0x0000000106067899 */ /* 0x000fe4000800063f */
[----:B0-----:R-:W-:Y:S02]  /*01f0*/  ULEA UR8, UR8, UR4, 0x18 ;  /* 0x0000000408087291 */ /* 0x001fe4000f8ec03f */
[----:B------:R-:W-:-:S04]  /*0200*/  UIADD3 UR4, -UR5, 0x100000, URZ ;  /* 0x0010000005047890 */ /* 0x000fc8000fffe13f */
[----:B------:R-:W-:Y:S02]  /*0210*/  USHF.L.U32 UR5, UR4, 0xb, URZ ;  /* 0x0000000b04057899 */ /* 0x000fe4000800063f */
[----:B------:R-:W-:Y:S01]  /*0220*/  USHF.L.U32 UR4, UR4, 0x1, URZ ;  /* 0x0000000104047899 */ /* 0x000fe2000800063f */
[----:B------:R-:W0:Y:S11]  /*0230*/  FENCE.VIEW.ASYNC.S ;  /* 0x00000000000073c6 */ /* 0x000e360000000000 */
[----:B0-----:R0:W1:Y:S01]  /*0240*/  SYNCS.EXCH.64 URZ, [UR8], UR4 ;  /* 0x00000004083f75b2 */ /* 0x0010620008000100 */
[----:B------:R0:W2:Y:S01]  /*0250*/  SYNCS.EXCH.64 URZ, [UR8+0x10], UR6 ;  /* 0x00001006083f75b2 */ /* 0x0000a20008000100 */
[----:B------:R0:W3:Y:S01]  /*0260*/  SYNCS.EXCH.64 URZ, [UR8+0x8], UR4 ;  /* 0x00000804083f75b2 */ /* 0x0000e20008000100 */
[----:B------:R0:W4:Y:S01]  /*0270*/  SYNCS.EXCH.64 URZ, [UR8+0x18], UR6 ;  /* 0x00001806083f75b2 */ /* 0x0001220008000100 */
[----:B------:R-:W-:Y:S01]  /*0280*/  NOP ;  /* 0x0000000000007918 */ /* 0x000fe20000000000 */
.L_x_2:
[----:B------:R-:W5:Y:S01]  /*0290*/  SHFL.IDX PT, R2, R2, RZ, 0x1f ;  /* 0x00001fff02027589 */ /* 0x000f6200000e0000 */
[----:B------:R-:W-:Y:S01]  /*02a0*/  ELECT P0, URZ, PT ;  /* 0x00000000003f782f */ /* 0x000fe20003800000 */
[----:B------:R-:W1:Y:S01]  /*02b0*/  LDC R4, c[0x0][0x65c] ;  /* 0x00019700ff047b82 */ /* 0x000e620000000800 */
[----:B0-----:R-:W-:Y:S01]  /*02c0*/  UMOV UR4, 0x20 ;  /* 0x0000002000047882 */ /* 0x001fe20000000000 */
[----:B------:R-:W0:Y:S01]  /*02d0*/  S2R R3, SR_CTAID.Y ;  /* 0x0000000000037919 */ /* 0x000e220000002600 */
[----:B------:R-:W-:Y:S01]  /*02e0*/  NOP ;  /* 0x0000000000007918 */ /* 0x000fe20000000000 */
[----:B------:R-:W-:Y:S01]  /*02f0*/  ISETP.NE.AND P2, PT, R10, RZ, PT ;  /* 0x000000ff0a00720c */ /* 0x000fe20003f45270 */
[----:B------:R-:W-:Y:S01]  /*0300*/  NOP ;  /* 0x0000000000007918 */ /* 0x000fe20000000000 */
[----:B------:R-:W-:Y:S02]  /*0310*/  LOP3.LUT R19, R19, 0xfffffffd, RZ, 0xc0, !PT ;  /* 0xfffffffd13137812 */ /* 0x000fe400078ec0ff */
[----:B-----5:R-:W-:-:S02]  /*0320*/  ISETP.NE.OR P0, PT, R2, RZ, !P0 ;  /* 0x000000ff0200720c */ /* 0x020fc40004705670 */
[----:B-1----:R-:W-:Y:S02]  /*0330*/  ISETP.NE.AND P3, PT, R4, 0x1, PT ;  /* 0x000000010400780c */ /* 0x002fe40003f65270 */
[----:B------:R-:W1:Y:S01]  /*0340*/  S2R R4, SR_CTAID.X ;  /* 0x0000000000047919 */ /* 0x000e620000002500 */
[----:B------:R-:W-:-:S04]  /*0350*/  SHF.R.S32.HI R2, RZ, 0x1f, R5 ;  /* 0x0000001fff027819 */ /* 0x000fc80000011405 */
[----:B------:R-:W-:-:S04]  /*0360*/  LEA.HI R2, R2, R5, RZ, 0x2 ;  /* 0x0000000502027211 */ /* 0x000fc800078f10ff */
[----:B------:R-:W-:Y:S01]  /*0370*/  VOTEU.ALL UP0, P0 ;  /* 0x00000000003f7886 */ /* 0x000fe20000000000 */
[----:B------:R-:W-:Y:S01]  /*0380*/  LOP3.LUT R2, R2, 0xfffffffc, RZ, 0xc0, !PT ;  /* 0xfffffffc02027812 */ /* 0x000fe200078ec0ff */
[----:B------:R-:W1:Y:S01]  /*0390*/  @P3 LDC R9, c[0x0][0x10] ;  /* 0x00000400ff093b82 */ /* 0x000e620000000800 */
[----:B------:R-:W-:Y:S01]  /*03a0*/  VOTEU.ALL UP1, P0 ;  /* 0x00000000003f7886 */ /* 0x000fe20000020000 */
[----:B0-----:R-:W-:Y:S01]  /*03b0*/  @P3 IMAD.MOV.U32 R6, RZ, RZ, R3 ;  /* 0x000000ffff063224 */ /* 0x001fe200078e0003 */
[----:B------:R-:W-:Y:S01]  /*03c0*/  @!UP0 UMOV UR6, 0x400 ;  /* 0x0000040000068882 */ /* 0x000fe20000000000 */
[----:B------:R-:W-:-:S04]  /*03d0*/  @!UP0 UIADD3 UR4, -UR4, 0x100000, URZ ;  /* 0x0010000004048890 */ /* 0x000fc8000fffe13f */
[----:B------:R-:W-:Y:S02]  /*03e0*/  @!UP0 USHF.L.U32 UR5, UR4, 0xb, URZ ;  /* 0x0000000b04058899 */ /* 0x000fe4000800063f */
[----:B------:R-:W-:Y:S01]  /*03f0*/  @!UP0 USHF.L.U32 UR4, UR4, 0x1, URZ ;  /* 0x0000000104048899 */ /* 0x000fe2000800063f */
[----:B------:R-:W-:Y:S01]  /*0400*/  IMAD.IADD R2, R5, 0x1, -R2 ;  /* 0x0000000105027824 */ /* 0x000fe200078e0a02 */
[----:B------:R-:W-:Y:S01]  /*0410*/  @P3 LOP3.LUT R19, R19, 0x2, RZ, 0xfc, !PT ;  /* 0x0000000213133812 */ /* 0x000fe200078efcff */
[----:B------:R-:W-:Y:S01]  /*0420*/  @P3 IMAD.MOV.U32 R7, RZ, RZ, RZ ;  /* 0x000000ffff073224 */ /* 0x000fe200078e00ff */
[----:B------:R-:W0:Y:S01]  /*0430*/  @!UP0 S2UR UR7, SR_CgaCtaId ;  /* 0x00000000000789c3 */ /* 0x000e220000008800 */
[----:B------:R-:W-:Y:S01]  /*0440*/  IMAD.MOV.U32 R5, RZ, RZ, RZ ;  /* 0x000000ffff057224 */ /* 0x000fe200078e00ff */
[----:B------:R-:W-:Y:S01]  /*0450*/  ISETP.NE.AND P1, PT, R2, 0x3, PT ;  /* 0x000000030200780c */ /* 0x000fe20003f25270 */
[----:B------:R-:W-:-:S05]  /*0460*/  @P3 IMAD.MOV.U32 R17, RZ, RZ, RZ ;  /* 0x000000ffff113224 */ /* 0x000fca00078e00ff */
[----:B------:R-:W5:Y:S01]  /*0470*/  @!P3 LDC R11, c[0x0][0xc] ;  /* 0x00000300ff0bbb82 */ /* 0x000f620000000800 */
[----:B-1----:R-:W-:-:S04]  /*0480*/  @P3 IMAD.WIDE.U32 R8, R4, R9, R6 ;  /* 0x0000000904083225 */ /* 0x002fc800078e0006 */
[----:B------:R-:W-:Y:S02]  /*0490*/  @P3 IMAD.IADD R17, R9, 0x1, R17 ;  /* 0x0000000109113824 */ /* 0x000fe400078e0211 */
[----:B------:R-:W-:Y:S01]  /*04a0*/  @P3 IMAD.MOV.U32 R18, RZ, RZ, R8 ;  /* 0x000000ffff123224 */ /* 0x000fe200078e0008 */
[----:B0-----:R-:W-:Y:S01]  /*04b0*/  @!UP0 ULEA UR8, UR7, UR6, 0x18 ;  /* 0x0000000607088291 */ /* 0x001fe2000f8ec03f */
[----:B------:R-:W-:Y:S02]  /*04c0*/  VOTEU.ALL UP0, P0 ;  /* 0x00000000003f7886 */ /* 0x000fe40000000000 */
[----:B------:R-:W-:Y:S01]  /*04d0*/  ULDC UR6, c[0x0][0xc] ;  /* 0x0000030000067ab9 */ /* 0x000fe20000000800 */
[----:B------:R-:W-:Y:S01]  /*04e0*/  ISETP.EQ.OR P0, PT, R2, RZ, !P1 ;  /* 0x000000ff0200720c */ /* 0x000fe20004f02670 */
[----:B------:R-:W-:-:S03]  /*04f0*/  ULDC UR7, c[0x0][0x10] ;  /* 0x0000040000077ab9 */ /* 0x000fc60000000800 */
[C---:B------:R-:W-:Y:S01]  /*0500*/  ISETP.EQ.AND P0, PT, R10.reuse, RZ, P0 ;  /* 0x000000ff0a00720c */ /* 0x040fe20000702270 */
[----:B------:R-:W-:Y:S02]  /*0510*/  VIADD R10, R10, 0xffffffff ;  /* 0xffffffff0a0a7836 */ /* 0x000fe40000000000 */
[----:B-----5:R-:W-:Y:S01]  /*0520*/  @!P3 IMAD.WIDE.U32 R6, R11, R3, R4 ;  /* 0x000000030b06b225 */ /* 0x020fe200078e0004 */
[----:B------:R-:W0:Y:S02]  /*0530*/  FENCE.VIEW.ASYNC.S ;  /* 0x00000000000073c6 */ /* 0x000e240000000000 */
[----:B0-----:R-:W2:Y:S01]  /*0540*/  @!UP0 SYNCS.EXCH.64 URZ, [UR8+0x30], UR4 ;  /* 0x00003004083f85b2 */ /* 0x001ea20008000100 */
[----:B------:R-:W-:Y:S02]  /*0550*/  SEL R16, RZ, 0x1, !P0 ;  /* 0x00000001ff107807 */ /* 0x000fe40004000000 */
[----:B------:R-:W-:Y:S01]  /*0560*/  ISETP.GE.U32.AND P1, PT, R10, 0x2, PT ;  /* 0x000000020a00780c */ /* 0x000fe20003f26070 */
[----:B------:R-:W-:-:S02]  /*0570*/  @!P3 IMAD.MOV.U32 R18, RZ, RZ, R6 ;  /* 0x000000ffff12b224 */ /* 0x000fc400078e0006 */
[----:B------:R-:W-:Y:S01]  /*0580*/  @!P3 IMAD.MOV.U32 R17, RZ, RZ, R7 ;  /* 0x000000ffff11b224 */ /* 0x000fe200078e0007 */
[----:B------:R-:W-:Y:S01]  /*0590*/  SEL R16, R16, 0x2, P1 ;  /* 0x0000000210107807 */ /* 0x000fe20000800000 */
[----:B------:R0:W2:Y:S01]  /*05a0*/  @!UP1 SYNCS.EXCH.64 URZ, [UR8+0x38], UR4 ;  /* 0x00003804083f95b2 */ /* 0x0000a20008000100 */
[----:B------:R-:W-:Y:S01]  /*05b0*/  NOP ;  /* 0x0000000000007918 */ /* 0x000fe20000000000 */
[----:B0-----:R-:W-:-:S03]  /*05c0*/  UIMAD.WIDE.U32 UR4, UR6, UR7, URZ ;  /* 0x00000007060472a5 */ /* 0x001fc6000f8e003f */
[----:B------:R-:W-:Y:S02]  /*05d0*/  ULDC UR6, c[0x0][0x14] ;  /* 0x0000050000067ab9 */ /* 0x000fe40000000800 */
[----:B------:R-:W-:Y:S02]  /*05e0*/  UIMAD.WIDE.U32 UR54, UR4, UR6, URZ ;  /* 0x00000006043672a5 */ /* 0x000fe4000f8e003f */
[----:B------:R-:W-:-:S04]  /*05f0*/  UIMAD UR45, UR5, UR6, URZ ;  /* 0x00000006052d72a4 */ /* 0x000fc8000f8e023f */
[----:B------:R-:W-:Y:S01]  /*0600*/  UIADD3 UR45, UR55, UR45, URZ ;  /* 0x0000002d372d7290 */ /* 0x000fe2000fffe03f */
[----:B--234-:R-:W-:Y:S06]  /*0610*/  BAR.SYNC.DEFER_BLOCKING 0x0 ;  /* 0x0000000000007b1d */ /* 0x01cfec0000010000 */
[----:B------:R-:W-:Y:S05]  /*0620*/  @!P2 BRA `(.L_x_3) ;  /* 0x000000580074a947 */ /* 0x000fea0003800000 */
[----:B------:R-:W-:-:S13]  /*0630*/  ISETP.GT.U32.AND P0, PT, R10, 0x1, PT ;  /* 0x000000010a00780c */ /* 0x000fda0003f04070 */
[----:B------:R-:W-:Y:S05]  /*0640*/  @P0 EXIT ;  /* 0x000000000000094d */ /* 0x000fea0003800000 */
[----:B------:R-:W-:Y:S01]  /*0650*/  ULDC.64 UR4, c[0x0][0x650] ;  /* 0x0001940000047ab9 */ /* 0x000fe20000000a00 */
[----:B------:R-:W-:Y:S01]  /*0660*/  PRMT R6, RZ, 0x7610, R6 ;  /* 0x00007610ff067816 */ /* 0x000fe20000000006 */
[----:B------:R-:W-:Y:S01]  /*0670*/  IMAD.MOV.U32 R71, RZ, RZ, -0x1 ;  /* 0xffffffffff477424 */ /* 0x000fe200078e00ff */
[----:B------:R-:W-:Y:S01]  /*0680*/  ISETP.GE.U32.AND P0, PT, R18, UR4, PT ;  /* 0x0000000412007c0c */ /* 0x000fe2000bf06070 */
[----:B------:R-:W-:Y:S02]  /*0690*/  IMAD.MOV.U32 R68, RZ, RZ, -0x1 ;  /* 0xffffffffff447424 */ /* 0x000fe400078e00ff */
[----:B------:R-:W-:Y:S01]  /*06a0*/  IMAD.MOV.U32 R69, RZ, RZ, -0x1 ;  /* 0xffffffffff457424 */ /* 0x000fe200078e00ff */
[----:B------:R-:W-:-:S13]  /*06b0*/  ISETP.GE.U32.AND.EX P0, PT, R17, UR5, PT, P0 ;  /* 0x0000000511007c0c */ /* 0x000fda000bf06100 */
[----:B------:R-:W-:Y:S05]  /*06c0*/  @P0 BRA `(.L_x_4) ;  /* 0x0000000400580947 */ /* 0x000fea0003800000 */
[----:B------:R-:W0:Y:S01]  /*06d0*/  LDC.64 R14, c[0x0][0x628] ;  /* 0x00018a00ff0e7b82 */ /* 0x000e220000000a00 */
[----:B------:R-:W-:Y:S02]  /*06e0*/  IMAD.MOV.U32 R6, RZ, RZ, R18 ;  /* 0x000000ffff067224 */ /* 0x000fe400078e0012 */
[----:B------:R-:W-:-:S05]  /*06f0*/  IMAD.MOV.U32 R7, RZ, RZ, R17 ;  /* 0x000000ffff077224 */ /* 0x000fca00078e0011 */
[----:B------:R-:W1:Y:S08]  /*0700*/  LDC R2, c[0x0][0x630] ;  /* 0x00018c00ff027b82 */ /* 0x000e700000000800 */
[----:B------:R-:W2:Y:S01]  /*0710*/  LDC.64 R20, c[0x0][0x620] ;  /* 0x00018800ff147b82 */ /* 0x000ea20000000a00 */
[----:B0-----:R-:W-:-:S04]  /*0720*/  ISETP.NE.U32.AND P0, PT, R14, RZ, PT ;  /* 0x000000ff0e00720c */ /* 0x001fc80003f05070 */
[----:B------:R-:W-:-:S13]  /*0730*/  ISETP.NE.AND.EX P0, PT, R15, RZ, PT, P0 ;  /* 0x000000ff0f00720c */ /* 0x000fda0003f05300 */
[----:B-12---:R-:W-:Y:S05]  /*0740*/  @!P0 BRA `(.L_x_5) ;  /* 0x0000000000288947 */ /* 0x006fea0003800000 */
[----:B------:R-:W0:Y:S02]  /*0750*/  LDC R11, c[0x0][0x634] ;  /* 0x00018d00ff0b7b82 */ /* 0x000e240000000800 */
[----:B0-----:R-:W-:-:S05]  /*0760*/  IADD3 R11, P0, R18, R11, RZ ;  /* 0x0000000b120b7210 */ /* 0x001fca0007f1e0ff */
[----:B------:R-:W-:-:S04]  /*0770*/  IMAD.X R13, RZ, RZ, R17, P0 ;  /* 0x000000ffff0d7224 */ /* 0x000fc800000e0611 */
[----:B------:R-:W-:-:S04]  /*0780*/  IMAD.WIDE.U32 R6, R13, R14, RZ ;  /* 0x0000000e0d067225 */ /* 0x000fc800078e00ff */
[----:B------:R-:W-:-:S04]  /*0790*/  IMAD.WIDE.U32 R8, P0, R11, R15, R6 ;  /* 0x0000000f0b087225 */ /* 0x000fc80007800006 */
[----:B------:R-:W-:-:S04]  /*07a0*/  IMAD.WIDE.U32 R6, R11, R14, RZ ;  /* 0x0000000e0b067225 */ /* 0x000fc800078e00ff */
[----:B------:R-:W-:Y:S01]  /*07b0*/  IMAD.X R11, RZ, RZ, RZ, P0 ;  /* 0x000000ffff0b7224 */ /* 0x000fe200000e06ff */
[----:B------:R-:W-:Y:S01]  /*07c0*/  IADD3 RZ, P0, R7, R8, RZ ;  /* 0x0000000807ff7210 */ /* 0x000fe20007f1e0ff */
[----:B------:R-:W-:-:S04]  /*07d0*/  IMAD.MOV.U32 R10, RZ, RZ, R9 ;  /* 0x000000ffff0a7224 */ /* 0x000fc800078e0009 */
[----:B------:R-:W-:-:S08]  /*07e0*/  IMAD.WIDE.U32.X R6, R13, R15, R10, P0 ;  /* 0x0000000f0d067225 */ /* 0x000fd000000e040a */
.L_x_5:
[-CC-:B------:R-:W-:Y:S01]  /*07f0*/  SHF.R.U64 R69, R6, R2.reuse, R7.reuse ;  /* 0x0000000206457219 */ /* 0x180fe20000001207 */
[----:B------:R-:W0:Y:S01]  /*0800*/  LDC R10, c[0x0][0x618] ;  /* 0x00018600ff0a7b82 */ /* 0x000e220000000800 */
[----:B------:R-:W-:Y:S01]  /*0810*/  SHF.R.U32.HI R5, RZ, R2, R7 ;  /* 0x00000002ff057219 */ /* 0x000fe20000011607 */
[----:B------:R-:W-:Y:S01]  /*0820*/  ULDC UR4, c[0x0][0x150] ;  /* 0x0000540000047ab9 */ /* 0x000fe20000000800 */
[----:B------:R-:W-:Y:S01]  /*0830*/  IADD3 R9, P0, RZ, -R69, RZ ;  /* 0x80000045ff097210 */ /* 0x000fe20007f1e0ff */
[----:B------:R-:W-:Y:S01]  /*0840*/  IMAD.MOV.U32 R19, RZ, RZ, R17 ;  /* 0x000000ffff137224 */ /* 0x000fe200078e0011 */
[----:B------:R-:W-:-:S03]  /*0850*/  I2FP.F32.U32 R2, R4 ;  /* 0x0000000400027245 */ /* 0x000fc60000201000 */
[----:B------:R-:W1:Y:S01]  /*0860*/  LDC.64 R28, c[0x0][0x640] ;  /* 0x00019000ff1c7b82 */ /* 0x000e620000000a00 */
[----:B------:R-:W-:Y:S02]  /*0870*/  IMAD.X R11, RZ, RZ, ~R5, P0 ;  /* 0x000000ffff0b7224 */ /* 0x000fe400000e0e05 */
[----:B------:R-:W-:Y:S01]  /*0880*/  FMUL R2, R2, UR4 ;  /* 0x0000000402027c20 */ /* 0x000fe20008400000 */
[----:B------:R-:W-:Y:S01]  /*0890*/  IMAD.WIDE.U32 R6, R9, R20, R18 ;  /* 0x0000001409067225 */ /* 0x000fe200078e0012 */
[----:B------:R-:W-:-:S03]  /*08a0*/  ULDC UR4, c[0x0][0x154] ;  /* 0x0000550000047ab9 */ /* 0x000fc60000000800 */
[----:B------:R-:W-:Y:S01]  /*08b0*/  IMAD R8, R11, R20, RZ ;  /* 0x000000140b087224 */ /* 0x000fe200078e02ff */
[----:B------:R-:W2:Y:S01]  /*08c0*/  LDC R5, c[0x0][0x144] ;  /* 0x00005100ff057b82 */ /* 0x000ea20000000800 */
[----:B------:R-:W3:Y:S02]  /*08d0*/  F2I.U32.TRUNC.NTZ R2, R2 ;  /* 0x0000000200027305 */ /* 0x000ee4000020f000 */
[----:B------:R-:W-:-:S04]  /*08e0*/  IMAD R9, R9, R21, R8 ;  /* 0x0000001509097224 */ /* 0x000fc800078e0208 */
[----:B------:R-:W-:Y:S01]  /*08f0*/  IMAD.IADD R7, R7, 0x1, R9 ;  /* 0x0000000107077824 */ /* 0x000fe200078e0209 */
[----:B------:R-:W4:Y:S01]  /*0900*/  LDC R22, c[0x0][0x608] ;  /* 0x00018200ff167b82 */ /* 0x000f220000000800 */
[----:B------:R-:W-:-:S03]  /*0910*/  IMAD.MOV.U32 R9, RZ, RZ, -0x1 ;  /* 0xffffffffff097424 */ /* 0x000fc600078e00ff */
[-CC-:B0-----:R-:W-:Y:S02]  /*0920*/  SHF.R.U64 R20, R6, R10.reuse, R7.reuse ;  /* 0x0000000a06147219 */ /* 0x181fe40000001207 */
[----:B------:R-:W-:Y:S02]  /*0930*/  I2FP.F32.U32 R6, R3 ;  /* 0x0000000300067245 */ /* 0x000fe40000201000 */
[----:B------:R-:W0:Y:S01]  /*0940*/  LDC R26, c[0x0][0x658] ;  /* 0x00019600ff1a7b82 */ /* 0x000e220000000800 */
[----:B-1----:R-:W-:Y:S01]  /*0950*/  ISETP.NE.U32.AND P0, PT, R28, RZ, PT ;  /* 0x000000ff1c00720c */ /* 0x002fe20003f05070 */
[----:B---3--:R-:W-:Y:S02]  /*0960*/  IMAD.MOV R8, RZ, RZ, -R2 ;  /* 0x000000ffff087224 */ /* 0x008fe400078e0a02 */
[----:B------:R-:W-:Y:S01]  /*0970*/  FMUL R6, R6, UR4 ;  /* 0x0000000406067c20 */ /* 0x000fe20008400000 */
[----:B------:R-:W-:Y:S02]  /*0980*/  SHF.R.U32.HI R7, RZ, R10, R7 ;  /* 0x0000000aff077219 */ /* 0x000fe40000011607 */
[----:B------:R-:W-:Y:S01]  /*0990*/  ISETP.NE.AND.EX P0, PT, R29, RZ, PT, P0 ;  /* 0x000000ff1d00720c */ /* 0x000fe20003f05300 */
[----:B------:R1:W3:Y:S01]  /*09a0*/  F2I.U32.TRUNC.NTZ R13, R6 ;  /* 0x00000006000d7305 */ /* 0x0002e2000020f000 */
[----:B------:R-:W1:Y:S01]  /*09b0*/  LDC R14, c[0x0][0x148] ;  /* 0x00005200ff0e7b82 */ /* 0x000e620000000800 */
[----:B--2---:R-:W-:-:S07]  /*09c0*/  IMAD R2, R5, R8, R4 ;  /* 0x0000000805027224 */ /* 0x004fce00078e0204 */
[----:B------:R-:W2:Y:S01]  /*09d0*/  LDC R24, c[0x0][0x600] ;  /* 0x00018000ff187b82 */ /* 0x000ea20000000800 */
[-CC-:B----4-:R-:W-:Y:S02]  /*09e0*/  SHF.R.U64 R30, R20, R22.reuse, R7.reuse ;  /* 0x00000016141e7219 */ /* 0x190fe40000001207 */
[----:B------:R-:W-:Y:S01]  /*09f0*/  SHF.R.U32.HI R5, RZ, R22, R7 ;  /* 0x00000016ff057219 */ /* 0x000fe20000011607 */
[----:B------:R-:W-:-:S04]  /*0a00*/  IMAD.MOV.U32 R7, RZ, RZ, 0x1 ;  /* 0x00000001ff077424 */ /* 0x000fc800078e00ff */
[----:B------:R-:W4:Y:S01]  /*0a10*/  LDC R19, c[0x0][0x648] ;  /* 0x00019200ff137b82 */ /* 0x000f220000000800 */
[-C--:B0-----:R-:W-:Y:S02]  /*0a20*/  SHF.L.U32 R4, R9, R26.reuse, RZ ;  /* 0x0000001a09047219 */ /* 0x081fe400000006ff */
[--C-:B------:R-:W-:Y:S02]  /*0a30*/  SHF.R.U64 R22, R30, R26, R5.reuse ;  /* 0x0000001a1e167219 */ /* 0x100fe40000001205 */
[----:B------:R-:W-:Y:S02]  /*0a40*/  LOP3.LUT R11, RZ, R4, RZ, 0x33, !PT ;  /* 0x00000004ff0b7212 */ /* 0x000fe400078e33ff */
[-C--:B------:R-:W-:Y:S01]  /*0a50*/  SHF.R.U32.HI R5, RZ, R26.reuse, R5 ;  /* 0x0000001aff057219 */ /* 0x080fe20000011605 */
[----:B------:R-:W0:Y:S01]  /*0a60*/  LDC R21, c[0x0][0x638] ;  /* 0x00018e00ff157b82 */ /* 0x000e220000000800 */
[----:B------:R-:W-:Y:S01]  /*0a70*/  SHF.L.U32 R10, R7, R26, RZ ;  /* 0x0000001a070a7219 */ /* 0x000fe200000006ff */
[----:B------:R-:W-:-:S06]  /*0a80*/  IMAD.MOV.U32 R4, RZ, RZ, R22 ;  /* 0x000000ffff047224 */ /* 0x000fcc00078e0016 */
[----:B------:R-:W0:Y:S01]  /*0a90*/  LDC R23, c[0x0][0x610] ;  /* 0x00018400ff177b82 */ /* 0x000e220000000800 */
[----:B-1-3--:R-:W-:Y:S05]  /*0aa0*/  @!P0 BRA `(.L_x_6) ;  /* 0x0000000000288947 */ /* 0x00afea0003800000 */
[----:B------:R-:W1:Y:S02]  /*0ab0*/  LDC R9, c[0x0][0x64c] ;  /* 0x00019300ff097b82 */ /* 0x000e640000000800 */
[----:B-1----:R-:W-:-:S05]  /*0ac0*/  IADD3 R9, P0, R22, R9, RZ ;  /* 0x0000000916097210 */ /* 0x002fca0007f1e0ff */
        /* <DEDUP_REMOVED lines=8> */
.L_x_6:
[----:B----4-:R-:W-:Y:S01]  /*0b50*/  SHF.R.U64 R4, R4, R19, R5 ;  /* 0x0000001304047219 */ /* 0x010fe20000001205 */
[----:B--2---:R-:W-:Y:S01]  /*0b60*/  VIADD R5, R24, 0xffffffff ;  /* 0xffffffff18057836 */ /* 0x004fe20000000000 */
[----:B------:R-:W-:Y:S01]  /*0b70*/  LOP3.LUT R11, R30, R11, RZ, 0xc0, !PT ;  /* 0x0000000b1e0b7212 */ /* 0x000fe200078ec0ff */
[----:B------:R-:W-:Y:S02]  /*0b80*/  IMAD.MOV R13, RZ, RZ, -R13 ;  /* 0x000000ffff0d7224 */ /* 0x000fe400078e0a0d */
[----:B------:R-:W-:Y:S01]  /*0b90*/  IMAD.MOV R6, RZ, RZ, -R4 ;  /* 0x000000ffff067224 */ /* 0x000fe200078e0a04 */
[----:B------:R-:W-:Y:S01]  /*0ba0*/  LOP3.LUT R5, R20, R5, RZ, 0xc0, !PT ;  /* 0x0000000514057212 */ /* 0x000fe200078ec0ff */
[----:B------:R-:W-:Y:S02]  /*0bb0*/  @P3 IMAD R2, R14, R13, R3 ;  /* 0x0000000d0e023224 */ /* 0x000fe400078e0203 */
[----:B------:R-:W-:Y:S02]  /*0bc0*/  IMAD R11, R10, R4, R11 ;  /* 0x000000040a0b7224 */ /* 0x000fe400078e020b */
[----:B0-----:R-:W-:-:S02]  /*0bd0*/  IMAD R3, R6, R21, R22 ;  /* 0x0000001506037224 */ /* 0x001fc400078e0216 */
[----:B------:R-:W-:Y:S02]  /*0be0*/  IMAD R2, R11, R23, R2 ;  /* 0x000000170b027224 */ /* 0x000fe400078e0202 */
[----:B------:R-:W-:Y:S02]  /*0bf0*/  IMAD R3, R3, R24, R5 ;  /* 0x0000001803037224 */ /* 0x000fe400078e0205 */
[----:B------:R-:W-:-:S03]  /*0c00*/  IMAD.MOV.U32 R6, RZ, RZ, 0x1 ;  /* 0x00000001ff067424 */ /* 0x000fc600078e00ff */
[----:B------:R-:W-:Y:S02]  /*0c10*/  SEL R68, R3, R2, !P3 ;  /* 0x0000000203447207 */ /* 0x000fe40005800000 */
[----:B------:R-:W-:-:S07]  /*0c20*/  SEL R71, R2, R3, !P3 ;  /* 0x0000000302477207 */ /* 0x000fce0005800000 */
.L_x_4:
[----:B------:R-:W-:-:S08]  /*0c30*/  NOP ;  /* 0x0000000000007918 */ /* 0x000fd00000000000 */
[----:B------:R-:W0:Y:S02]  /*0c40*/  USETMAXREG.TRY_ALLOC.CTAPOOL UP0, 0xe8 ;  /* 0x000000e8000079c8 */ /* 0x000e240008000600 */
[----:B0-----:R-:W-:-:S13]  /*0c50*/  PLOP3.LUT P0, PT, PT, PT, UP0, 0x80, 0x0 ;  /* 0x000000000000781c */ /* 0x001fda0003f0f008 */
[----:B------:R-:W-:Y:S05]  /*0c60*/  @!P0 BRA `(.L_x_4) ;  /* 0xfffffffc00f08947 */ /* 0x000fea000383ffff */
[----:B------:R-:W-:Y:S01]  /*0c70*/  ULDC.64 UR4, c[0x0][0x598] ;  /* 0x0001660000047ab9 */ /* 0x000fe20000000a00 */
[----:B------:R-:W-:Y:S01]  /*0c80*/  ULDC.64 UR36, c[0x0][0x208] ;  /* 0x0000820000247ab9 */ /* 0x000fe20000000a00 */
[----:B------:R-:W-:-:S04]  /*0c90*/  ISETP.NE.U32.AND P0, PT, RZ, UR4, PT ;  /* 0x00000004ff007c0c */ /* 0x000fc8000bf05070 */
[----:B------:R-:W-:-:S13]  /*0ca0*/  ISETP.NE.AND.EX P0, PT, RZ, UR5, PT, P0 ;  /* 0x00000005ff007c0c */ /* 0x000fda000bf05300 */
[----:B------:R-:W-:Y:S05]  /*0cb0*/  @!P0 BRA `(.L_x_7) ;  /* 0x00000000001c8947 */ /* 0x000fea0003800000 */
[----:B------:R-:W0:Y:S02]  /*0cc0*/  LDC.64 R2, c[0x0][0x598] ;  /* 0x00016600ff027b82 */ /* 0x000e240000000a00 */
[----:B0-----:R-:W2:Y:S02]  /*0cd0*/  LDG.E.64 R2, desc[UR36][R2.64] ;  /* 0x0000002402027981 */ /* 0x001ea4000c1e1b00 */
[----:B--2---:R-:W-:-:S04]  /*0ce0*/  ISETP.NE.U32.AND P0, PT, R2, RZ, PT ;  /* 0x000000ff0200720c */ /* 0x004fc80003f05070 */
[----:B------:R-:W-:-:S13]  /*0cf0*/  ISETP.NE.AND.EX P0, PT, R3, RZ, PT, P0 ;  /* 0x000000ff0300720c */ /* 0x000fda0003f05300 */
[----:B------:R-:W-:Y:S05]  /*0d00*/  @!P0 BRA `(.L_x_7) ;  /* 0x0000000000088947 */ /* 0x000fea0003800000 */
[----:B------:R0:W5:Y:S01]  /*0d10*/  LD.E R56, desc[UR36][R2.64] ;  /* 0x0000002402387980 */ /* 0x000162000c101900 */
[----:B------:R-:W-:Y:S05]  /*0d20*/  BRA `(.L_x_8) ;  /* 0x0000000000247947 */ /* 0x000fea0003800000 */
.L_x_7:
[----:B------:R-:W-:Y:S02]  /*0d30*/  ULDC.64 UR4, c[0x0][0x588] ;  /* 0x0001620000047ab9 */ /* 0x000fe40000000a00 */
[----:B------:R-:W-:-:S04]  /*0d40*/  ISETP.NE.U32.AND P0, PT, RZ, UR4, PT ;  /* 0x00000004ff007c0c */ /* 0x000fc8000bf05070 */
[----:B------:R-:W-:-:S13]  /*0d50*/  ISETP.NE.AND.EX P0, PT, RZ, UR5, PT, P0 ;  /* 0x00000005ff007c0c */ /* 0x000fda000bf05300 */
[----:B------:R-:W-:Y:S05]  /*0d60*/  @!P0 BRA `(.L_x_9) ;  /* 0x00000000000c8947 */ /* 0x000fea0003800000 */
[----:B------:R-:W0:Y:S02]  /*0d70*/  LDC.64 R56, c[0x0][0x588] ;  /* 0x00016200ff387b82 */ /* 0x000e240000000a00 */
[----:B0-----:R1:W5:Y:S01]  /*0d80*/  LDG.E R56, desc[UR36][R56.64] ;  /* 0x0000002438387981 */ /* 0x001362000c1e1900 */
[----:B------:R-:W-:Y:S05]  /*0d90*/  BRA `(.L_x_8) ;  /* 0x0000000000087947 */ /* 0x000fea0003800000 */
.L_x_9:
[----:B------:R-:W-:Y:S02]  /*0da0*/  ULDC UR4, c[0x0][0x580] ;  /* 0x0001600000047ab9 */ /* 0x000fe40000000800 */
[----:B------:R-:W-:-:S07]  /*0db0*/  IMAD.U32 R56, RZ, RZ, UR4 ;  /* 0x00000004ff387e24 */ /* 0x000fce000f8e00ff */
.L_x_8:
[----:B------:R-:W-:Y:S02]  /*0dc0*/  ULDC.64 UR4, c[0x0][0x5a0] ;  /* 0x0001680000047ab9 */ /* 0x000fe40000000a00 */
[----:B------:R-:W-:-:S04]  /*0dd0*/  ISETP.NE.U32.AND P0, PT, RZ, UR4, PT ;  /* 0x00000004ff007c0c */ /* 0x000fc8000bf05070 */
[----:B------:R-:W-:-:S13]  /*0de0*/  ISETP.NE.AND.EX P0, PT, RZ, UR5, PT, P0 ;  /* 0x00000005ff007c0c */ /* 0x000fda000bf05300 */
[----:B------:R-:W-:Y:S05]  /*0df0*/  @!P0 BRA `(.L_x_10) ;  /* 0x00000000001c8947 */ /* 0x000fea0003800000 */
[----:B0-----:R-:W0:Y:S02]  /*0e00*/  LDC.64 R2, c[0x0][0x5a0] ;  /* 0x00016800ff027b82 */ /* 0x001e240000000a00 */
[----:B0-----:R-:W2:Y:S02]  /*0e10*/  LDG.E.64 R2, desc[UR36][R2.64] ;  /* 0x0000002402027981 */ /* 0x001ea4000c1e1b00 */
[----:B--2---:R-:W-:-:S04]  /*0e20*/  ISETP.NE.U32.AND P0, PT, R2, RZ, PT ;  /* 0x000000ff0200720c */ /* 0x004fc80003f05070 */
[----:B------:R-:W-:-:S13]  /*0e30*/  ISETP.NE.AND.EX P0, PT, R3, RZ, PT, P0 ;  /* 0x000000ff0300720c */ /* 0x000fda0003f05300 */
[----:B------:R-:W-:Y:S05]  /*0e40*/  @!P0 BRA `(.L_x_10) ;  /* 0x0000000000088947 */ /* 0x000fea0003800000 */
[----:B-1----:R0:W5:Y:S01]  /*0e50*/  LD.E R57, desc[UR36][R2.64] ;  /* 0x0000002402397980 */ /* 0x002162000c101900 */
[----:B------:R-:W-:Y:S05]  /*0e60*/  BRA `(.L_x_11) ;  /* 0x0000000000247947 */ /* 0x000fea0003800000 */
.L_x_10:
[----:B------:R-:W-:Y:S02]  /*0e70*/  ULDC.64 UR4, c[0x0][0x590] ;  /* 0x0001640000047ab9 */ /* 0x000fe40000000a00 */
[----:B------:R-:W-:-:S04]  /*0e80*/  ISETP.NE.U32.AND P0, PT, RZ, UR4, PT ;  /* 0x00000004ff007c0c */ /* 0x000fc8000bf05070 */
[----:B------:R-:W-:-:S13]  /*0e90*/  ISETP.NE.AND.EX P0, PT, RZ, UR5, PT, P0 ;  /* 0x00000005ff007c0c */ /* 0x000fda000bf05300 */
[----:B------:R-:W-:Y:S05]  /*0ea0*/  @!P0 BRA `(.L_x_12) ;  /* 0x00000000000c8947 */ /* 0x000fea0003800000 */
[----:B0-----:R-:W1:Y:S02]  /*0eb0*/  LDC.64 R2, c[0x0][0x590] ;  /* 0x00016400ff027b82 */ /* 0x001e640000000a00 */
[----:B-1----:R1:W5:Y:S01]  /*0ec0*/  LDG.E R57, desc[UR36][R2.64] ;  /* 0x0000002402397981 */ /* 0x002362000c1e1900 */
[----:B------:R-:W-:Y:S05]  /*0ed0*/  BRA `(.L_x_11) ;  /* 0x0000000000087947 */ /* 0x000fea0003800000 */
.L_x_12:
[----:B------:R-:W-:Y:S02]  /*0ee0*/  ULDC UR4, c[0x0][0x584] ;  /* 0x0001610000047ab9 */ /* 0x000fe40000000800 */
[----:B-1----:R-:W-:-:S07]  /*0ef0*/  IMAD.U32 R57, RZ, RZ, UR4 ;  /* 0x00000004ff397e24 */ /* 0x002fce000f8e00ff */
.L_x_11:
[----:B------:R-:W-:-:S13]  /*0f00*/  LOP3.LUT P0, RZ, R6, 0xff, RZ, 0xc0, !PT ;  /* 0x000000ff06ff7812 */ /* 0x000fda000780c0ff */
[----:B------:R-:W-:Y:S05]  /*0f10*/  @!P0 EXIT ;  /* 0x000000000000894d */ /* 0x000fea0003800000 */
[----:B------:R-:W2:Y:S01]  /*0f20*/  LDC R65, c[0x0][0x658] ;  /* 0x00019600ff417b82 */ /* 0x000ea20000000800 */
[----:B------:R-:W-:Y:S01]  /*0f30*/  SHF.R.U32.HI R58, RZ, 0x2, R0 ;  /* 0x00000002ff3a7819 */ /* 0x000fe20000011600 */
[----:B------:R-:W-:Y:S01]  /*0f40*/  ULDC.64 UR4, c[0x0][0x288] ;  /* 0x0000a20000047ab9 */ /* 0x000fe20000000a00 */
[C---:B------:R-:W-:Y:S01]  /*0f50*/  LOP3.LUT R67, R0.reuse, 0x3, RZ, 0xc0, !PT ;  /* 0x0000000300437812 */ /* 0x040fe200078ec0ff */
[----:B------:R-:W-:Y:S01]  /*0f60*/  IMAD.U32 R8, RZ, RZ, UR4 ;  /* 0x00000004ff087e24 */ /* 0x000fe2000f8e00ff */
[----:B------:R-:W-:Y:S01]  /*0f70*/  LOP3.LUT R4, R0, 0x7f, RZ, 0xc0, !PT ;  /* 0x0000007f00047812 */ /* 0x000fe200078ec0ff */
[----:B------:R-:W-:Y:S01]  /*0f80*/  UIADD3 UR4, UR5, 0x7f, URZ ;  /* 0x0000007f05047890 */ /* 0x000fe2000fffe03f */
[----:B------:R-:W-:Y:S01]  /*0f90*/  LOP3.LUT R12, R12, 0x1, RZ, 0xc0, !PT ;  /* 0x000000010c0c7812 */ /* 0x000fe200078ec0ff */
[----:B------:R-:W3:Y:S01]  /*0fa0*/  LDC.64 R6, c[0x0][0x5c8] ;  /* 0x00017200ff067b82 */ /* 0x000ee20000000a00 */
[----:B01----:R-:W-:Y:S01]  /*0fb0*/  LOP3.LUT R2, R58, 0x3, RZ, 0xc0, !PT ;  /* 0x000000033a027812 */ /* 0x003fe200078ec0ff */
[----:B------:R-:W-:Y:S01]  /*0fc0*/  USHF.R.S32.HI UR5, URZ, 0x1f, UR4 ;  /* 0x0000001f3f057899 */ /* 0x000fe20008011404 */
[----:B------:R-:W-:Y:S01]  /*0fd0*/  SHF.L.U32 R3, R67, 0x3, RZ ;  /* 0x0000000343037819 */ /* 0x000fe200000006ff */
[----:B------:R-:W-:Y:S01]  /*0fe0*/  IMAD.SHL.U32 R5, R12, 0x40, RZ ;  /* 0x000000400c057824 */ /* 0x000fe200078e00ff */
[----:B------:R-:W-:Y:S01]  /*0ff0*/  SHF.R.U32.HI R4, RZ, 0x1, R4 ;  /* 0x00000001ff047819 */ /* 0x000fe20000011604 */
[----:B------:R-:W-:Y:S01]  /*1000*/  IMAD.SHL.U32 R66, R0, 0x40, RZ ;  /* 0x0000004000427824 */ /* 0x000fe200078e00ff */
[----:B------:R-:W-:Y:S01]  /*1010*/  LOP3.LUT R3, R3, 0x18, R2, 0xe2, !PT ;  /* 0x0000001803037812 */ /* 0x000fe200078ee202 */
[----:B------:R-:W0:Y:S01]  /*1020*/  LDC R61, c[0x0][0x600] ;  /* 0x00018000ff3d7b82 */ /* 0x000e220000000800 */
[----:B------:R-:W-:Y:S01]  /*1030*/  LOP3.LUT R2, R58, 0x7, RZ, 0xc0, !PT ;  /* 0x000000073a027812 */ /* 0x000fe200078ec0ff */
[----:B------:R-:W-:Y:S01]  /*1040*/  ULEA.HI UR5, UR5, UR4, URZ, 0x7 ;  /* 0x0000000405057291 */ /* 0x000fe2000f8f383f */
[----:B------:R-:W-:Y:S01]  /*1050*/  LOP3.LUT R23, R4, 0x30, RZ, 0xc0, !PT ;  /* 0x0000003004177812 */ /* 0x000fe200078ec0ff */
[----:B------:R-:W-:Y:S01]  /*1060*/  IMAD.MOV.U32 R4, RZ, RZ, 0x1 ;  /* 0x00000001ff047424 */ /* 0x000fe200078e00ff */
[--C-:B------:R-:W-:Y:S01]  /*1070*/  LOP3.LUT R22, R5, 0x40, R2.reuse, 0xe2, !PT ;  /* 0x0000004005167812 */ /* 0x100fe200078ee202 */
[----:B------:R-:W-:Y:S01]  /*1080*/  ULDC UR4, c[0x0][0x284] ;  /* 0x0000a10000047ab9 */ /* 0x000fe20000000800 */
[-C--:B------:R-:W-:Y:S01]  /*1090*/  IADD3 R5, RZ, -R23.reuse, -R2 ;  /* 0x80000017ff057210 */ /* 0x080fe20007ffe802 */
[----:B------:R-:W-:Y:S01]  /*10a0*/  IMAD.MOV.U32 R2, RZ, RZ, -0x1 ;  /* 0xffffffffff027424 */ /* 0x000fe200078e00ff */
[----:B------:R-:W-:Y:S01]  /*10b0*/  LOP3.LUT R3, R3, 0x4, R58, 0xf8, !PT ;  /* 0x0000000403037812 */ /* 0x000fe200078ef83a */
[----:B------:R-:W-:Y:S01]  /*10c0*/  USHF.R.S32.HI UR40, URZ, 0x7, UR5 ;  /* 0x000000073f287899 */ /* 0x000fe20008011405 */
[----:B------:R-:W-:Y:S01]  /*10d0*/  LOP3.LUT R22, R22, R23, RZ, 0xfc, !PT ;  /* 0x0000001716167212 */ /* 0x000fe200078efcff */
[----:B------:R-:W-:Y:S01]  /*10e0*/  IMAD R5, R12, -0x40, R5 ;  /* 0xffffffc00c057824 */ /* 0x000fe200078e0205 */
[-C--:B--2---:R-:W-:Y:S01]  /*10f0*/  SHF.L.U32 R60, R2, R65.reuse, RZ ;  /* 0x00000041023c7219 */ /* 0x084fe200000006ff */
[----:B------:R-:W-:Y:S01]  /*1100*/  IMAD R67, R67, -0x2, R8 ;  /* 0xfffffffe43437824 */ /* 0x000fe200078e0208 */
[----:B------:R-:W-:Y:S01]  /*1110*/  LOP3.LUT R2, R0, 0x80, RZ, 0xc0, !PT ;  /* 0x0000008000027812 */ /* 0x000fe200078ec0ff */
[----:B---3--:R-:W-:Y:S01]  /*1120*/  IMAD.SHL.U32 R63, R6, 0x8, RZ ;  /* 0x00000008063f7824 */ /* 0x008fe200078e00ff */
[----:B------:R-:W-:Y:S01]  /*1130*/  LOP3.LUT P0, RZ, R58, 0x4, RZ, 0xc0, !PT ;  /* 0x000000043aff7812 */ /* 0x000fe2000780c0ff */
[----:B------:R-:W-:Y:S01]  /*1140*/  IMAD.SHL.U32 R62, R0, 0x2, RZ ;  /* 0x00000002003e7824 */ /* 0x000fe200078e00ff */
[----:B------:R-:W-:Y:S01]  /*1150*/  LOP3.LUT R66, R3, 0x3800, R66, 0xf8, !PT ;  /* 0x0000380003427812 */ /* 0x000fe200078ef842 */
[----:B------:R-:W-:Y:S01]  /*1160*/  VIADD R59, R5, UR4 ;  /* 0x00000004053b7c36 */ /* 0x000fe20008000000 */
[----:B------:R-:W-:Y:S01]  /*1170*/  SHF.L.U32 R65, R4, R65, RZ ;  /* 0x0000004104417219 */ /* 0x000fe200000006ff */
[----:B------:R-:W-:Y:S01]  /*1180*/  IMAD.MOV.U32 R23, RZ, RZ, RZ ;  /* 0x000000ffff177224 */ /* 0x000fe200078e00ff */
[----:B------:R-:W-:Y:S01]  /*1190*/  SHF.L.U64.HI R64, R6, 0x3, R7 ;  /* 0x0000000306407819 */ /* 0x000fe20000010207 */
[----:B0-----:R-:W-:Y:S01]  /*11a0*/  VIADD R61, R61, 0xffffffff ;  /* 0xffffffff3d3d7836 */ /* 0x001fe20000000000 */
[----:B------:R-:W-:Y:S01]  /*11b0*/  LOP3.LUT R70, R16, 0x1, RZ, 0xfc, !PT ;  /* 0x0000000110467812 */ /* 0x000fe200078efcff */
[----:B------:R-:W-:Y:S01]  /*11c0*/  UIADD3 UR41, UR40, -0x1, URZ ;  /* 0xffffffff28297890 */ /* 0x000fe2000fffe03f */
[----:B------:R-:W-:Y:S01]  /*11d0*/  SHF.R.U32.HI R2, RZ, 0x7, R2 ;  /* 0x00000007ff027819 */ /* 0x000fe20000011602 */
[----:B------:R-:W-:Y:S01]  /*11e0*/  UMOV UR38, URZ ;  /* 0x0000003f00267c82 */ /* 0x000fe20008000000 */
[----:B------:R-:W-:Y:S01]  /*11f0*/  LOP3.LUT R60, RZ, R60, RZ, 0x33, !PT ;  /* 0x0000003cff3c7212 */ /* 0x000fe200078e33ff */
[----:B------:R-:W-:-:S08]  /*1200*/  UMOV UR39, URZ ;  /* 0x0000003f00277c82 */ /* 0x000fd00008000000 */
.L_x_105:
[----:B0-----:R-:W0:Y:S01]  /*1210*/  S2R R3, SR_CgaCtaId ;  /* 0x0000000000037919 */ /* 0x001e220000008800 */
[----:B------:R-:W-:-:S04]  /*1220*/  MOV R0, 0x400 ;  /* 0x0000040000007802 */ /* 0x000fc80000000f00 */
[----:B0-----:R-:W-:-:S05]  /*1230*/  LEA R24, R3, R0, 0x18 ;  /* 0x0000000003187211 */ /* 0x001fca00078ec0ff */
[----:B------:R-:W-:-:S05]  /*1240*/  VIADD R0, R24, 0x800 ;  /* 0x0000080018007836 */ /* 0x000fca0000000000 */
[----:B------:R-:W-:-:S13]  /*1250*/  LOP3.LUT P0, RZ, R0, 0x9f, RZ, 0xc0, !PT ;  /* 0x0000009f00ff7812 */ /* 0x000fda000780c0ff */
[----:B-1234-:R-:W-:Y:S05]  /*1260*/  @!P0 BRA `(.L_x_13) ;  /* 0x0000000000408947 */ /* 0x01efea0003800000 */
[----:B------:R-:W-:Y:S01]  /*1270*/  MOV R0, 0x0 ;  /* 0x0000000000007802 */ /* 0x000fe20000000f00 */
[----:B------:R-:W-:Y:S01]  /*1280*/  ULDC.64 UR4, c[0x4][0x70] ;  /* 0x01001c0000047ab9 */ /* 0x000fe20000000a00 */
[----:B------:R-:W-:Y:S01]  /*1290*/  ULDC.64 UR6, c[0x4][0x8] ;  /* 0x0100020000067ab9 */ /* 0x000fe20000000a00 */
[----:B------:R-:W-:Y:S01]  /*12a0*/  IMAD.U32 R4, RZ, RZ, UR4 ;  /* 0x00000004ff047e24 */ /* 0x000fe2000f8e00ff */
[----:B------:R0:W1:Y:S01]  /*12b0*/  LDC.64 R14, c[0x4][R0] ;  /* 0x01000000000e7b82 */ /* 0x0000620000000a00 */
[----:B------:R-:W-:Y:S01]  /*12c0*/  IMAD.U32 R5, RZ, RZ, UR5 ;  /* 0x00000005ff057e24 */ /* 0x000fe2000f8e00ff */
[----:B------:R-:W-:Y:S01]  /*12d0*/  ULDC.64 UR4, c[0x4][0x78] ;  /* 0x01001e0000047ab9 */ /* 0x000fe20000000a00 */
[----:B------:R-:W-:Y:S02]  /*12e0*/  IMAD.U32 R10, RZ, RZ, UR6 ;  /* 0x00000006ff0a7e24 */ /* 0x000fe4000f8e00ff */
[----:B------:R-:W-:Y:S02]  /*12f0*/  IMAD.U32 R6, RZ, RZ, UR4 ;  /* 0x00000004ff067e24 */ /* 0x000fe4000f8e00ff */
[----:B------:R-:W-:-:S02]  /*1300*/  IMAD.U32 R7, RZ, RZ, UR5 ;  /* 0x00000005ff077e24 */ /* 0x000fc4000f8e00ff */
[----:B------:R-:W-:Y:S02]  /*1310*/  IMAD.U32 R11, RZ, RZ, UR7 ;  /* 0x00000007ff0b7e24 */ /* 0x000fe4000f8e00ff */
[----:B------:R-:W-:Y:S02]  /*1320*/  IMAD.MOV.U32 R8, RZ, RZ, 0x70 ;  /* 0x00000070ff087424 */ /* 0x000fe400078e00ff */
[----:B------:R-:W-:Y:S02]  /*1330*/  IMAD.MOV.U32 R12, RZ, RZ, 0x1 ;  /* 0x00000001ff0c7424 */ /* 0x000fe400078e00ff */
[----:B0-----:R-:W-:-:S07]  /*1340*/  IMAD.MOV.U32 R13, RZ, RZ, RZ ;  /* 0x000000ffff0d7224 */ /* 0x001fce00078e00ff */
[----:B------:R-:W-:-:S07]  /*1350*/  LEPC R20, `(.L_x_13) ;  /* 0x000000001014794e */ /* 0x000fce0000000000 */
[----:B-1---5:R-:W-:Y:S05]  /*1360*/  CALL.ABS.NOINC R14 ;  /* 0x000000000e007343 */ /* 0x022fea0003c00000 */
.L_x_13:
[----:B------:R-:W-:-:S05]  /*1370*/  VIADD R25, R24, 0x20800 ;  /* 0x0002080018197836 */ /* 0x000fca0000000000 */
[----:B------:R-:W-:-:S13]  /*1380*/  LOP3.LUT P0, RZ, R25, 0x3ff, RZ, 0xc0, !PT ;  /* 0x000003ff19ff7812 */ /* 0x000fda000780c0ff */
[----:B------:R-:W-:Y:S05]  /*1390*/  @!P0 BRA `(.L_x_14) ;  /* 0x00000000007c8947 */ /* 0x000fea0003800000 */
        /* <DEDUP_REMOVED lines=16> */
.L_x_15:
[----:B------:R0:W1:Y:S01]  /*14a0*/  LDC.64 R14, c[0x4][R19] ;  /* 0x01000000130e7b82 */ /* 0x0000620000000a00 */
[----:B------:R-:W-:Y:S01]  /*14b0*/  ULDC.64 UR4, c[0x4][0x70] ;  /* 0x01001c0000047ab9 */ /* 0x000fe20000000a00 */
[----:B------:R-:W-:Y:S01]  /*14c0*/  ULDC.64 UR6, c[0x4][0x10] ;  /* 0x0100040000067ab9 */ /* 0x000fe20000000a00 */
[----:B------:R-:W-:Y:S01]  /*14d0*/  IMAD.U32 R4, RZ, RZ, UR4 ;  /* 0x00000004ff047e24 */ /* 0x000fe2000f8e00ff */
[----:B------:R-:W-:Y:S01]  /*14e0*/  MOV R5, UR5 ;  /* 0x0000000500057c02 */ /* 0x000fe20008000f00 */
        /* <DEDUP_REMOVED lines=9> */
[----:B-1----:R-:W-:Y:S05]  /*1580*/  CALL.ABS.NOINC R14 ;  /* 0x000000000e007343 */ /* 0x002fea0003c00000 */
.L_x_14:
[----:B------:R-:W-:Y:S01]  /*1590*/  UMOV UR4, 0xffffffff ;  /* 0xffffffff00047882 */ /* 0x000fe20000000000 */
[----:B------:R-:W-:Y:S02]  /*15a0*/  ISETP.NE.AND P0, PT, R70, 0x3, PT ;  /* 0x000000034600780c */ /* 0x000fe40003f05270 */
[----:B------:R-:W-:Y:S11]  /*15b0*/  BRA.DIV UR4, `(.L_x_16) ;  /* 0x0000006a04647947 */ /* 0x000ff6000b800000 */
.L_x_131:
[----:B------:R-:W-:Y:S05]  /*15c0*/  @!P0 BRA `(.L_x_17) ;  /* 0x0000000000048947 */ /* 0x000fea0003800000 */
[----:B------:R-:W-:Y:S01]  /*15d0*/  BPT.TRAP 0x1 ;  /* 0x000000040000795c */ /* 0x000fe20000300000 */
.L_x_17:
[----:B------:R-:W-:Y:S02]  /*15e0*/  IMAD.U32 R0, RZ, RZ, UR38 ;  /* 0x00000026ff007e24 */ /* 0x000fe4000f8e00ff */
[----:B------:R-:W-:-:S03]  /*15f0*/  IMAD.U32 R3, RZ, RZ, UR39 ;  /* 0x00000027ff037e24 */ /* 0x000fc6000f8e00ff */
[----:B------:R-:W-:Y:S01]  /*1600*/  SHF.L.U32 R0, R0, 0x1f, RZ ;  /* 0x0000001f00007819 */ /* 0x000fe200000006ff */
[----:B------:R-:W-:-:S04]  /*1610*/  IMAD R3, R3, 0x8, R24 ;  /* 0x0000000803037824 */ /* 0x000fc800078e0218 */
[----:B------:R0:W1:Y:S01]  /*1620*/  SYNCS.PHASECHK.TRANS64.TRYWAIT P1, [R3+URZ], R0 ;  /* 0x00000000030075a7 */ /* 0x000062000802017f */
[----:B------:R-:W-:Y:S05]  /*1630*/  @!P0 BRA `(.L_x_18) ;  /* 0x0000000000048947 */ /* 0x000fea0003800000 */
[----:B------:R-:W-:Y:S01]  /*1640*/  BPT.TRAP 0x1 ;  /* 0x000000040000795c */ /* 0x000fe20000300000 */
.L_x_18:
[----:B-1----:R-:W-:Y:S05]  /*1650*/  @P1 BRA `(.L_x_19) ;  /* 0x0000000000081947 */ /* 0x002fea0003800000 */
[----:B------:R-:W1:Y:S02]  /*1660*/  SYNCS.PHASECHK.TRANS64.TRYWAIT P1, [R3+URZ], R0 ;  /* 0x00000000030075a7 */ /* 0x000e64000802017f */
[----:B-1----:R-:W-:Y:S05]  /*1670*/  @!P1 BRA `(.L_x_20) ;  /* 0x0000006800549947 */ /* 0x002fea0003800000 */
.L_x_19:
[----:B------:R-:W-:-:S04]  /*1680*/  UIADD3 UR4, UR39, 0x1, URZ ;  /* 0x0000000127047890 */ /* 0x000fc8000fffe03f */
[----:B------:R-:W-:Y:S02]  /*1690*/  UISETP.NE.AND UP0, UPT, UR4, 0x2, UPT ;  /* 0x000000020400788c */ /* 0x000fe4000bf05270 */
[----:B01----:R-:W-:Y:S02]  /*16a0*/  IMAD.U32 R0, RZ, RZ, UR4 ;  /* 0x00000004ff007e24 */ /* 0x003fe4000f8e00ff */
[----:B------:R-:W-:Y:S02]  /*16b0*/  USEL UR4, URZ, 0x1, UP0 ;  /* 0x000000013f047887 */ /* 0x000fe40008000000 */
[----:B------:R-:W-:Y:S02]  /*16c0*/  PLOP3.LUT P1, PT, PT, PT, UP0, 0x80, 0x0 ;  /* 0x000000000000781c */ /* 0x000fe40003f2f008 */
[----:B------:R-:W-:Y:S02]  /*16d0*/  ULOP3.LUT UR4, UR38, UR4, URZ, 0x3c, !UPT ;  /* 0x0000000426047292 */ /* 0x000fe4000f8e3c3f */
[----:B------:R-:W-:-:S04]  /*16e0*/  SEL R0, R0, RZ, P1 ;  /* 0x000000ff00007207 */ /* 0x000fc80000800000 */
[----:B------:R-:W-:Y:S01]  /*16f0*/  IMAD.U32 R10, RZ, RZ, UR4 ;  /* 0x00000004ff0a7e24 */ /* 0x000fe2000f8e00ff */
[----:B------:R-:W-:Y:S06]  /*1700*/  @!P0 BRA `(.L_x_21) ;  /* 0x0000000000048947 */ /* 0x000fec0003800000 */
[----:B------:R-:W-:Y:S01]  /*1710*/  BPT.TRAP 0x1 ;  /* 0x000000040000795c */ /* 0x000fe20000300000 */
.L_x_21:
[----:B------:R-:W-:Y:S01]  /*1720*/  IMAD.U32 R3, RZ, RZ, UR39 ;  /* 0x00000027ff037e24 */ /* 0x000fe2000f8e00ff */
[----:B------:R-:W-:Y:S02]  /*1730*/  LOP3.LUT P2, RZ, R58, 0x4, RZ, 0xc0, !PT ;  /* 0x000000043aff7812 */ /* 0x000fe4000784c0ff */
[----:B------:R-:W-:Y:S01]  /*1740*/  SHF.L.U32 R6, R10, 0x1f, RZ ;  /* 0x0000001f0a067819 */ /* 0x000fe200000006ff */
[----:B------:R-:W-:-:S04]  /*1750*/  IMAD R3, R3, 0x4000, R66 ;  /* 0x0000400003037824 */ /* 0x000fc800078e0242 */
[--C-:B------:R-:W-:Y:S02]  /*1760*/  IMAD R4, R3, 0x4, R24.reuse ;  /* 0x0000000403047824 */ /* 0x100fe400078e0218 */
[----:B------:R-:W-:Y:S02]  /*1770*/  IMAD R3, R0, 0x8, R24 ;  /* 0x0000000800037824 */ /* 0x000fe400078e0218 */
[C---:B------:R-:W-:Y:S02]  /*1780*/  VIADD R7, R4.reuse, 0x800 ;  /* 0x0000080004077836 */ /* 0x040fe40000000000 */
[----:B------:R-:W-:Y:S01]  /*1790*/  VIADD R5, R4, 0x890 ;  /* 0x0000089004057836 */ /* 0x000fe20000000000 */
[----:B------:R0:W1:Y:S01]  /*17a0*/  SYNCS.PHASECHK.TRANS64.TRYWAIT P1, [R3+URZ], R6 ;  /* 0x00000006030075a7 */ /* 0x000062000802017f */
[----:B------:R-:W-:Y:S01]  /*17b0*/  @P2 VIADD R5, R7, 0x70 ;  /* 0x0000007007052836 */ /* 0x000fe20000000000 */
[----:B------:R0:W2:Y:S06]  /*17c0*/  LDS R72, [R4+0x800] ;  /* 0x0008000004487984 */ /* 0x0000ac0000000800 */
[----:B------:R-:W-:Y:S05]  /*17d0*/  WARPSYNC.ALL ;  /* 0x0000000000007948 */ /* 0x000fea0003800000 */
[----:B------:R-:W-:Y:S01]  /*17e0*/  LDS R73, [R4+0x1800] ;  /* 0x0018000004497984 */ /* 0x000fe20000000800 */
[----:B------:R-:W-:-:S03]  /*17f0*/  ISETP.NE.AND P2, PT, RZ, UR41, PT ;  /* 0x00000029ff007c0c */ /* 0x000fc6000bf45270 */
[----:B------:R-:W-:Y:S04]  /*1800*/  LDS R76, [R4+0x900] ;  /* 0x00090000044c7984 */ /* 0x000fe80000000800 */
[----:B------:R-:W-:Y:S04]  /*1810*/  LDS R77, [R4+0x1900] ;  /* 0x00190000044d7984 */ /* 0x000fe80000000800 */
[----:B------:R-:W-:Y:S04]  /*1820*/  LDS R74, [R5] ;  /* 0x00000000054a7984 */ /* 0x000fe80000000800 */
[----:B------:R-:W2:Y:S04]  /*1830*/  LDS R75, [R5+0x1000] ;  /* 0x00100000054b7984 */ /* 0x000ea80000000800 */
[----:B------:R-:W-:Y:S04]  /*1840*/  LDS R78, [R5+0x100] ;  /* 0x00010000054e7984 */ /* 0x000fe80000000800 */
[----:B------:R-:W3:Y:S01]  /*1850*/  LDS R79, [R5+0x1100] ;  /* 0x00110000054f7984 */ /* 0x000ee20000000800 */
[----:B------:R-:W-:Y:S01]  /*1860*/  R2UR UR4, R25 ;  /* 0x00000000190472ca */ /* 0x000fe200000e0000 */
[----:B------:R-:W-:Y:S01]  /*1870*/  UMOV UR7, 0x40000040 ;  /* 0x4000004000077882 */ /* 0x000fe20000000000 */
[----:B--2---:R-:W-:Y:S01]  /*1880*/  WARPGROUP.ARRIVE ;  /* 0x00000000000079c5 */ /* 0x004fe20000000000 */
[----:B------:R-:W-:-:S10]  /*1890*/  UMOV UR11, 0x40000040 ;  /* 0x40000040000b7882 */ /* 0x000fd40000000000 */
[----:B------:R-:W-:-:S04]  /*18a0*/  USHF.R.U32.HI UR4, URZ, 0x4, UR4 ;  /* 0x000000043f047899 */ /* 0x000fc80008011604 */
[----:B------:R-:W-:-:S04]  /*18b0*/  ULOP3.LUT UR4, UR4, 0x3fff, URZ, 0xc0, !UPT ;  /* 0x00003fff04047892 */ /* 0x000fc8000f8ec03f */
[----:B------:R-:W-:-:S04]  /*18c0*/  ULOP3.LUT UR4, UR4, 0x10000, URZ, 0xfc, !UPT ;  /* 0x0001000004047892 */ /* 0x000fc8000f8efc3f */
[----:B------:R-:W-:-:S04]  /*18d0*/  ULEA UR6, UR39, UR4, 0xb ;  /* 0x0000000427067291 */ /* 0x000fc8000f8e583f */
[----:B------:R-:W-:-:S05]  /*18e0*/  UIADD3 UR8, UR6, 0x2, URZ ;  /* 0x0000000206087890 */ /* 0x000fca000fffe03f */
[----:B------:R-:W-:Y:S01]  /*18f0*/  HGMMA.64x64x8.F32.TF32 R24, R72, gdesc[UR4], RZ, !UPT, gsb0 ;  /* 0x04e0000448187df0 */ /* 0x000fe2000c0028ff */
[----:B------:R-:W-:Y:S01]  /*1900*/  UMOV UR7, 0x40000040 ;  /* 0x4000004000077882 */ /* 0x000fe20000000000 */
[----:B------:R-:W-:Y:S01]  /*1910*/  UMOV UR10, UR8 ;  /* 0x00000008000a7c82 */ /* 0x000fe20008000000 */
[----:B------:R-:W-:Y:S01]  /*1920*/  UIADD3 UR8, UR6, 0x4, URZ ;  /* 0x0000000406087890 */ /* 0x000fe2000fffe03f */
[----:B------:R-:W-:Y:S02]  /*1930*/  WARPGROUP.DEPBAR.LE gsb0, 0x0 ;  /* 0x00008000000079c5 */ /* 0x000fe40000010000 */
[----:B---3--:R-:W-:-:S06]  /*1940*/  WARPGROUP.ARRIVE ;  /* 0x00000000000079c5 */ /* 0x008fcc0000000000 */
[----:B------:R-:W-:Y:S01]  /*1950*/  HGMMA.64x64x8.F32.TF32 R24, R76, gdesc[UR8], R24, gsb0 ;  /* 0x04e000084c187df0 */ /* 0x000fe20008002818 */
[----:B------:R-:W-:Y:S01]  /*1960*/  UMOV UR10, UR8 ;  /* 0x00000008000a7c82 */ /* 0x000fe20008000000 */
[----:B------:R-:W-:Y:S01]  /*1970*/  UMOV UR11, 0x40000040 ;  /* 0x40000040000b7882 */ /* 0x000fe20000000000 */
[----:B------:R-:W-:Y:S01]  /*1980*/  UIADD3 UR8, UR6, 0x6, URZ ;  /* 0x0000000606087890 */ /* 0x000fe2000fffe03f */
[----:B------:R-:W-:Y:S02]  /*1990*/  WARPGROUP.DEPBAR.LE gsb0, 0x0 ;  /* 0x00008000000079c5 */ /* 0x000fe40000010000 */
[----:B------:R-:W-:Y:S04]  /*19a0*/  LDS R72, [R4+0xa00] ;  /* 0x000a000004487984 */ /* 0x000fe80000000800 */
[----:B------:R-:W-:Y:S04]  /*19b0*/  LDS R73, [R4+0x1a00] ;  /* 0x001a000004497984 */ /* 0x000fe80000000800 */
[----:B------:R-:W-:Y:S04]  /*19c0*/  LDS R74, [R5+0x200] ;  /* 0x00020000054a7984 */ /* 0x000fe80000000800 */
[----:B------:R-:W2:Y:S02]  /*19d0*/  LDS R75, [R5+0x1200] ;  /* 0x00120000054b7984 */ /* 0x000ea40000000800 */
[----:B--2---:R-:W-:-:S06]  /*19e0*/  WARPGROUP.ARRIVE ;  /* 0x00000000000079c5 */ /* 0x004fcc0000000000 */
        /* <DEDUP_REMOVED lines=103> */
[----:B------:R-:W-:Y:S02]  /*2060*/  UIADD3 UR8, UR6, 0x604, URZ ;  /* 0x0000060406087890 */ /* 0x000fe4000fffe03f */
        /* <DEDUP_REMOVED lines=10> */
[----:B------:R-:W-:Y:S02]  /*2110*/  WARPGROUP.DEPBAR.LE gsb0, 0x0 ;  /* 0x00008000000079c5 */ /* 0x000fe40000010000 */
[----:B------:R-:W-:Y:S04]  /*2120*/  LDS R72, [R4+0x1600] ;  /* 0x0016000004487984 */ /* 0x000fe80000000800 */
[----:B------:R-:W-:Y:S04]  /*2130*/  LDS R73, [R4+0x2600] ;  /* 0x0026000004497984 */ /* 0x000fe80000000800 */
[----:B------:R-:W-:Y:S04]  /*2140*/  LDS R74, [R5+0xe00] ;  /* 0x000e0000054a7984 */ /* 0x000fe80000000800 */
[----:B------:R-:W2:Y:S02]  /*2150*/  LDS R75, [R5+0x1e00] ;  /* 0x001e0000054b7984 */ /* 0x000ea40000000800 */
[----:B--2---:R-:W-:-:S06]  /*2160*/  WARPGROUP.ARRIVE ;  /* 0x00000000000079c5 */ /* 0x004fcc0000000000 */
[----:B------:R-:W-:Y:S03]  /*2170*/  HGMMA.64x64x8.F32.TF32 R24, R72, gdesc[UR8], R24, gsb0 ;  /* 0x04e0000848187df0 */ /* 0x000fe60008002818 */
        /* <DEDUP_REMOVED lines=8> */
[----:B------:R-:W-:Y:S05]  /*2200*/  @!P2 BRA `(.L_x_22) ;  /* 0x000000180078a947 */ /* 0x000fea0003800000 */
[----:B------:R-:W-:Y:S05]  /*2210*/  @!P0 BRA `(.L_x_23) ;  /* 0x0000000000048947 */ /* 0x000fea0003800000 */
[----:B------:R-:W-:Y:S01]  /*2220*/  BPT.TRAP 0x1 ;  /* 0x000000040000795c */ /* 0x000fe20000300000 */
.L_x_23:
[----:B-1----:R-:W-:Y:S05]  /*2230*/  @P1 BRA `(.L_x_24) ;  /* 0x0000000000181947 */ /* 0x002fea0003800000 */
[----:B------:R-:W1:Y:S01]  /*2240*/  S2UR UR6, SR_CgaCtaId ;  /* 0x00000000000679c3 */ /* 0x000e620000008800 */
[----:B------:R-:W-:Y:S02]  /*2250*/  UMOV UR5, 0x400 ;  /* 0x0000040000057882 */ /* 0x000fe40000000000 */
[----:B-1----:R-:W-:-:S06]  /*2260*/  ULEA UR5, UR6, UR5, 0x18 ;  /* 0x0000000506057291 */ /* 0x002fcc000f8ec03f */
[----:B0-----:R-:W-:-:S04]  /*2270*/  LEA R3, R0, UR5, 0x3 ;  /* 0x0000000500037c11 */ /* 0x001fc8000f8e18ff */
[----:B------:R-:W0:Y:S02]  /*2280*/  SYNCS.PHASECHK.TRANS64.TRYWAIT P1, [R3+URZ], R6 ;  /* 0x00000006030075a7 */ /* 0x000e24000802017f */
[----:B0-----:R-:W-:Y:S05]  /*2290*/  @!P1 BRA `(.L_x_25) ;  /* 0x0000005c00609947 */ /* 0x001fea0003800000 */
.L_x_24:
[----:B------:R-:W1:Y:S01]  /*22a0*/  S2UR UR5, SR_CgaCtaId ;  /* 0x00000000000579c3 */ /* 0x000e620000008800 */
[----:B------:R-:W-:Y:S01]  /*22b0*/  IMAD.SHL.U32 R7, R0, 0x4000, RZ ;  /* 0x0000400000077824 */ /* 0x000fe200078e00ff */
[----:B------:R-:W-:Y:S01]  /*22c0*/  UMOV UR6, 0x400 ;  /* 0x0000040000067882 */ /* 0x000fe20000000000 */
[----:B------:R-:W-:Y:S02]  /*22d0*/  LOP3.LUT P1, RZ, R58, 0x4, RZ, 0xc0, !PT ;  /* 0x000000043aff7812 */ /* 0x000fe4000782c0ff */
[----:B0-----:R-:W-:Y:S01]  /*22e0*/  IMAD.IADD R3, R66, 0x1, R7 ;  /* 0x0000000142037824 */ /* 0x001fe200078e0207 */
[----:B-1----:R-:W-:-:S03]  /*22f0*/  ULEA UR6, UR5, UR6, 0x18 ;  /* 0x0000000605067291 */ /* 0x002fc6000f8ec03f */
[----:B------:R-:W-:-:S03]  /*2300*/  UMOV UR5, UR39 ;  /* 0x0000002700057c82 */ /* 0x000fc60008000000 */
[----:B------:R-:W-:-:S05]  /*2310*/  LEA R3, R3, UR6, 0x2 ;  /* 0x0000000603037c11 */ /* 0x000fca000f8e10ff */
[C---:B------:R-:W-:Y:S01]  /*2320*/  VIADD R5, R3.reuse, 0x800 ;  /* 0x0000080003057836 */ /* 0x040fe20000000000 */
[----:B------:R0:W1:Y:S01]  /*2330*/  LDS R76, [R3+0x800] ;  /* 0x00080000034c7984 */ /* 0x0000620000000800 */
[----:B------:R-:W-:Y:S02]  /*2340*/  VIADD R4, R3, 0x890 ;  /* 0x0000089003047836 */ /* 0x000fe40000000000 */
[----:B------:R-:W-:Y:S01]  /*2350*/  @P1 VIADD R4, R5, 0x70 ;  /* 0x0000007005041836 */ /* 0x000fe20000000000 */
[----:B------:R0:W2:Y:S01]  /*2360*/  LDS R77, [R3+0x1800] ;  /* 0x00180000034d7984 */ /* 0x0000a20000000800 */
[----:B------:R-:W3:Y:S03]  /*2370*/  LDC R5, c[0x0][0x28c] ;  /* 0x0000a300ff057b82 */ /* 0x000ee60000000800 */
[----:B------:R0:W4:Y:S04]  /*2380*/  LDS R78, [R4] ;  /* 0x00000000044e7984 */ /* 0x0001280000000800 */
[----:B------:R0:W0:Y:S01]  /*2390*/  LDS R79, [R4+0x1000] ;  /* 0x00100000044f7984 */ /* 0x0000220000000800 */
[----:B---3--:R-:W-:-:S13]  /*23a0*/  ISETP.GE.AND P1, PT, R5, 0x101, PT ;  /* 0x000001010500780c */ /* 0x008fda0003f26270 */
[----:B012-4-:R-:W-:Y:S05]  /*23b0*/  @!P1 BRA `(.L_x_26) ;  /* 0x0000000c00209947 */ /* 0x017fea0003800000 */
[----:B------:R-:W-:Y:S01]  /*23c0*/  R2UR UR9, R0 ;  /* 0x00000000000972ca */ /* 0x000fe200000e0000 */
[----:B------:R-:W-:Y:S01]  /*23d0*/  IMAD.U32 R3, RZ, RZ, UR41 ;  /* 0x00000029ff037e24 */ /* 0x000fe2000f8e00ff */
[----:B------:R-:W-:-:S13]  /*23e0*/  UMOV UR5, UR39 ;  /* 0x0000002700057c82 */ /* 0x000fda0008000000 */
.L_x_34:
[----:B------:R-:W-:-:S04]  /*23f0*/  UIADD3 UR6, UR9, 0x1, URZ ;  /* 0x0000000109067890 */ /* 0x000fc8000fffe03f */
[----:B------:R-:W-:-:S04]  /*2400*/  UISETP.NE.AND UP0, UPT, UR6, 0x2, UPT ;  /* 0x000000020600788c */ /* 0x000fc8000bf05270 */
[----:B------:R-:W-:Y:S02]  /*2410*/  USEL UR7, URZ, 0x1, UP0 ;  /* 0x000000013f077887 */ /* 0x000fe40008000000 */
[----:B------:R-:W-:-:S04]  /*2420*/  USEL UR6, UR6, URZ, UP0 ;  /* 0x0000003f06067287 */ /* 0x000fc80008000000 */
[----:B------:R-:W-:Y:S02]  /*2430*/  LOP3.LUT R10, R10, UR7, RZ, 0x3c, !PT ;  /* 0x000000070a0a7c12 */ /* 0x000fe4000f8e3cff */
[----:B------:R-:W-:Y:S01]  /*2440*/  IMAD.U32 R0, RZ, RZ, UR6 ;  /* 0x00000006ff007e24 */ /* 0x000fe2000f8e00ff */
[----:B0-----:R-:W-:Y:S06]  /*2450*/  @!P0 BRA `(.L_x_27) ;  /* 0x0000000000048947 */ /* 0x001fec0003800000 */
[----:B------:R-:W-:Y:S01]  /*2460*/  BPT.TRAP 0x1 ;  /* 0x000000040000795c */ /* 0x000fe20000300000 */
.L_x_27:
[----:B------:R-:W0:Y:S01]  /*2470*/  S2UR UR7, SR_CgaCtaId ;  /* 0x00000000000779c3 */ /* 0x000e220000008800 */
[----:B------:R-:W-:Y:S01]  /*2480*/  UMOV UR6, 0x400 ;  /* 0x0000040000067882 */ /* 0x000fe20000000000 */
[----:B------:R-:W-:Y:S01]  /*2490*/  SHF.L.U32 R9, R10, 0x1f, RZ ;  /* 0x0000001f0a097819 */ /* 0x000fe200000006ff */
[----:B------:R-:W-:Y:S02]  /*24a0*/  ULEA UR8, UR9, UR4, 0xb ;  /* 0x0000000409087291 */ /* 0x000fe4000f8e583f */
[----:B------:R-:W-:Y:S01]  /*24b0*/  IMAD.U32 R5, RZ, RZ, UR9 ;  /* 0x00000009ff057e24 */ /* 0x000fe2000f8e00ff */
[----:B------:R-:W-:Y:S01]  /*24c0*/  UMOV UR11, 0x40000040 ;  /* 0x40000040000b7882 */ /* 0x000fe20000000000 */
[----:B------:R-:W-:Y:S02]  /*24d0*/  LOP3.LUT P3, RZ, R58, 0x4, RZ, 0xc0, !PT ;  /* 0x000000043aff7812 */ /* 0x000fe4000786c0ff */
[----:B------:R-:W-:Y:S01]  /*24e0*/  IMAD R4, R5, 0x4000, R66 ;  /* 0x0000400005047824 */ /* 0x000fe200078e0242 */
[----:B------:R-:W-:Y:S01]  /*24f0*/  UMOV UR10, UR8 ;  /* 0x00000008000a7c82 */ /* 0x000fe20008000000 */
[----:B0-----:R-:W-:-:S06]  /*2500*/  ULEA UR6, UR7, UR6, 0x18 ;  /* 0x0000000607067291 */ /* 0x001fcc000f8ec03f */
[----:B------:R-:W-:Y:S02]  /*2510*/  LEA R8, R0, UR6, 0x3 ;  /* 0x0000000600087c11 */ /* 0x000fe4000f8e18ff */
[----:B------:R-:W-:Y:S02]  /*2520*/  LEA R6, R4, UR6, 0x2 ;  /* 0x0000000604067c11 */ /* 0x000fe4000f8e10ff */
[----:B------:R0:W1:Y:S01]  /*2530*/  SYNCS.PHASECHK.TRANS64.TRYWAIT P1, [R8+URZ], R9 ;  /* 0x00000009080075a7 */ /* 0x000062000802017f */
[----:B------:R-:W-:Y:S02]  /*2540*/  WARPGROUP.ARRIVE ;  /* 0x00000000000079c5 */ /* 0x000fe40000000000 */
[C---:B------:R-:W-:Y:S02]  /*2550*/  VIADD R4, R6.reuse, 0x900 ;  /* 0x0000090006047836 */ /* 0x040fe40000000000 */
[----:B------:R-:W-:Y:S02]  /*2560*/  VIADD R5, R6, 0x990 ;  /* 0x0000099006057836 */ /* 0x000fe40000000000 */
[----:B------:R-:W-:Y:S01]  /*2570*/  HGMMA.64x64x8.F32.TF32 R24, R76, gdesc[UR8], R24, gsb0 ;  /* 0x04e000084c187df0 */ /* 0x000fe20008002818 */
[----:B------:R-:W-:Y:S01]  /*2580*/  @P3 VIADD R5, R4, 0x70 ;  /* 0x0000007004053836 */ /* 0x000fe20000000000 */
[----:B------:R-:W-:Y:S01]  /*2590*/  UIADD3 UR10, UR8, 0x2, URZ ;  /* 0x00000002080a7890 */ /* 0x000fe2000fffe03f */
[----:B------:R-:W-:Y:S01]  /*25a0*/  UMOV UR11, 0x40000040 ;  /* 0x40000040000b7882 */ /* 0x000fe20000000000 */
[----:B------:R-:W-:-:S02]  /*25b0*/  WARPGROUP.DEPBAR.LE gsb0, 0x0 ;  /* 0x00008000000079c5 */ /* 0x000fc40000010000 */
[----:B------:R-:W-:Y:S04]  /*25c0*/  LDS R72, [R6+0x900] ;  /* 0x0009000006487984 */ /* 0x000fe80000000800 */
[----:B------:R-:W-:Y:S04]  /*25d0*/  LDS R73, [R6+0x1900] ;  /* 0x0019000006497984 */ /* 0x000fe80000000800 */
[----:B------:R-:W-:Y:S04]  /*25e0*/  LDS R74, [R5] ;  /* 0x00000000054a7984 */ /* 0x000fe80000000800 */
[----:B------:R-:W2:Y:S02]  /*25f0*/  LDS R75, [R5+0x1000] ;  /* 0x00100000054b7984 */ /* 0x000ea40000000800 */
[----:B--2---:R-:W-:-:S06]  /*2600*/  WARPGROUP.ARRIVE ;  /* 0x00000000000079c5 */ /* 0x004fcc0000000000 */
[----:B------:R-:W-:Y:S03]  /*2610*/  HGMMA.64x64x8.F32.TF32 R24, R72, gdesc[UR8], R24, gsb0 ;  /* 0x04e0000848187df0 */ /* 0x000fe60008002818 */
[----:B------:R-:W-:Y:S02]  /*2620*/  WARPGROUP.DEPBAR.LE gsb0, 0x0 ;  /* 0x00008000000079c5 */ /* 0x000fe40000010000 */
[----:B------:R0:W2:Y:S04]  /*2630*/  LDS R72, [R6+0xa00] ;  /* 0x000a000006487984 */ /* 0x0000a80000000800 */
[----:B------:R0:W3:Y:S04]  /*2640*/  LDS R73, [R6+0x1a00] ;  /* 0x001a000006497984 */ /* 0x0000e80000000800 */
[----:B------:R0:W4:Y:S04]  /*2650*/  LDS R74, [R5+0x100] ;  /* 0x00010000054a7984 */ /* 0x0001280000000800 */
[----:B------:R0:W0:Y:S01]  /*2660*/  LDS R75, [R5+0x1100] ;  /* 0x00110000054b7984 */ /* 0x0000220000000800 */
[----:B-1----:R-:W-:Y:S05]  /*2670*/  @!P0 BRA `(.L_x_28) ;  /* 0x0000000000048947 */ /* 0x002fea0003800000 */
[----:B------:R-:W-:Y:S01]  /*2680*/  BPT.TRAP 0x1 ;  /* 0x000000040000795c */ /* 0x000fe20000300000 */
.L_x_28:
[----:B------:R-:W-:Y:S01]  /*2690*/  ULEA UR7, UR5, UR6, 0x3 ;  /* 0x0000000605077291 */ /* 0x000fe2000f8e183f */
[----:B------:R-:W-:-:S03]  /*26a0*/  ISETP.GT.U32.AND P2, PT, R16, 0x1, PT ;  /* 0x000000011000780c */ /* 0x000fc60003f44070 */
[----:B------:R-:W-:-:S04]  /*26b0*/  UIADD3 UR7, UR7, 0x10, URZ ;  /* 0x0000001007077890 */ /* 0x000fc8000fffe03f */
[----:B------:R-:W-:-:S09]  /*26c0*/  UPRMT UR7, URZ, 0x654, UR7 ;  /* 0x000006543f077896 */ /* 0x000fd20008000007 */
[----:B------:R-:W-:Y:S01]  /*26d0*/  SYNCS.ARRIVE.TRANS64.RED.A1T0 RZ, [UR7], RZ ;  /* 0x000000ffffff79a7 */ /* 0x000fe20008100407 */
[----:B------:R-:W-:Y:S05]  /*26e0*/  @P2 BRA `(.L_x_29) ;  /* 0x0000000000042947 */ /* 0x000fea0003800000 */
[----:B------:R-:W-:Y:S01]  /*26f0*/  BPT.TRAP 0x1 ;  /* 0x000000040000795c */ /* 0x000fe20000300000 */
.L_x_29:
[----:B------:R-:W-:Y:S01]  /*2700*/  UIADD3 UR10, UR8, 0x4, URZ ;  /* 0x00000004080a7890 */ /* 0x000fe2000fffe03f */
[----:B0-234-:R-:W-:Y:S01]  /*2710*/  WARPGROUP.ARRIVE ;  /* 0x00000000000079c5 */ /* 0x01dfe20000000000 */
[----:B------:R-:W-:Y:S01]  /*2720*/  UMOV UR11, 0x40000040 ;  /* 0x40000040000b7882 */ /* 0x000fe20000000000 */
[----:B------:R-:W-:-:S04]  /*2730*/  UIADD3 UR5, UR5, 0x1, URZ ;  /* 0x0000000105057890 */ /* 0x000fc8000fffe03f */
[----:B------:R-:W-:Y:S02]  /*2740*/  UISETP.NE.AND UP0, UPT, UR5, 0x2, UPT ;  /* 0x000000020500788c */ /* 0x000fe4000bf05270 */
[----:B------:R-:W-:Y:S01]  /*2750*/  HGMMA.64x64x8.F32.TF32 R24, R72, gdesc[UR8], R24, gsb0 ;  /* 0x04e0000848187df0 */ /* 0x000fe20008002818 */
[----:B------:R-:W-:Y:S01]  /*2760*/  UIADD3 UR10, UR8, 0x6, URZ ;  /* 0x00000006080a7890 */ /* 0x000fe2000fffe03f */
[----:B------:R-:W-:Y:S01]  /*2770*/  UMOV UR11, 0x40000040 ;  /* 0x40000040000b7882 */ /* 0x000fe20000000000 */
[----:B------:R-:W-:Y:S01]  /*2780*/  USEL UR5, UR5, URZ, UP0 ;  /* 0x0000003f05057287 */ /* 0x000fe20008000000 */
[----:B------:R-:W-:Y:S02]  /*2790*/  WARPGROUP.DEPBAR.LE gsb0, 0x0 ;  /* 0x00008000000079c5 */ /* 0x000fe40000010000 */
[----:B------:R-:W-:Y:S04]  /*27a0*/  LDS R72, [R6+0xb00] ;  /* 0x000b000006487984 */ /* 0x000fe80000000800 */
[----:B------:R-:W-:Y:S04]  /*27b0*/  LDS R73, [R6+0x1b00] ;  /* 0x001b000006497984 */ /* 0x000fe80000000800 */
[----:B------:R-:W-:Y:S04]  /*27c0*/  LDS R74, [R5+0x200] ;  /* 0x00020000054a7984 */ /* 0x000fe80000000800 */
[----:B------:R-:W0:Y:S02]  /*27d0*/  LDS R75, [R5+0x1200] ;  /* 0x00120000054b7984 */ /* 0x000e240000000800 */
[----:B0-----:R-:W-:-:S06]  /*27e0*/  WARPGROUP.ARRIVE ;  /* 0x00000000000079c5 */ /* 0x001fcc0000000000 */
[----:B------:R-:W-:Y:S01]  /*27f0*/  HGMMA.64x64x8.F32.TF32 R24, R72, gdesc[UR8], R24, gsb0 ;  /* 0x04e0000848187df0 */ /* 0x000fe20008002818 */
[----:B------:R-:W-:Y:S01]  /*2800*/  UIADD3 UR10, UR8, 0x200, URZ ;  /* 0x00000200080a7890 */ /* 0x000fe2000fffe03f */
[----:B------:R-:W-:Y:S01]  /*2810*/  UMOV UR11, 0x40000040 ;  /* 0x40000040000b7882 */ /* 0x000fe20000000000 */
        /* <DEDUP_REMOVED lines=96> */
[----:B------:R-:W-:Y:S03]  /*2e20*/  HGMMA.64x64x8.F32.TF32 R24, R72, gdesc[UR8], R24, gsb0 ;  /* 0x04e0000848187df0 */ /* 0x000fe60008002818 */
[----:B------:R-:W-:Y:S02]  /*2e30*/  WARPGROUP.DEPBAR.LE gsb0, 0x0 ;  /* 0x00008000000079c5 */ /* 0x000fe40000010000 */
[----:B------:R0:W1:Y:S04]  /*2e40*/  LDS R72, [R6+0x1700] ;  /* 0x0017000006487984 */ /* 0x0000680000000800 */
[----:B------:R0:W2:Y:S04]  /*2e50*/  LDS R73, [R6+0x2700] ;  /* 0x0027000006497984 */ /* 0x0000a80000000800 */
[----:B------:R0:W3:Y:S04]  /*2e60*/  LDS R74, [R5+0xe00] ;  /* 0x000e0000054a7984 */ /* 0x0000e80000000800 */
[----:B------:R0:W4:Y:S01]  /*2e70*/  LDS R75, [R5+0x1e00] ;  /* 0x001e0000054b7984 */ /* 0x0001220000000800 */
[----:B------:R-:W-:Y:S05]  /*2e80*/  @!P0 BRA `(.L_x_30) ;  /* 0x0000000000048947 */ /* 0x000fea0003800000 */
[----:B------:R-:W-:Y:S01]  /*2e90*/  BPT.TRAP 0x1 ;  /* 0x000000040000795c */ /* 0x000fe20000300000 */
.L_x_30:
[----:B------:R-:W-:Y:S01]  /*2ea0*/  SHF.L.U32 R7, R0, 0xe, RZ ;  /* 0x0000000e00077819 */ /* 0x000fe200000006ff */
[----:B------:R-:W-:Y:S04]  /*2eb0*/  BSSY B0, `(.L_x_31) ;  /* 0x0000009000007945 */ /* 0x000fe80003800000 */
[----:B------:R-:W-:-:S05]  /*2ec0*/  IMAD.IADD R4, R66, 0x1, R7 ;  /* 0x0000000142047824 */ /* 0x000fca00078e0207 */
[----:B0-----:R-:W-:-:S05]  /*2ed0*/  LEA R5, R4, UR6, 0x2 ;  /* 0x0000000604057c11 */ /* 0x001fca000f8e10ff */
[C---:B------:R-:W-:Y:S02]  /*2ee0*/  VIADD R6, R5.reuse, 0x800 ;  /* 0x0000080005067836 */ /* 0x040fe40000000000 */
[----:B------:R-:W-:Y:S02]  /*2ef0*/  VIADD R4, R5, 0x890 ;  /* 0x0000089005047836 */ /* 0x000fe40000000000 */
[----:B------:R-:W-:Y:S01]  /*2f00*/  @P3 VIADD R4, R6, 0x70 ;  /* 0x0000007006043836 */ /* 0x000fe20000000000 */
[----:B------:R-:W-:Y:S06]  /*2f10*/  @P1 BRA `(.L_x_32) ;  /* 0x0000000000081947 */ /* 0x000fec0003800000 */
[----:B------:R-:W0:Y:S02]  /*2f20*/  SYNCS.PHASECHK.TRANS64.TRYWAIT P1, [R8+URZ], R9 ;  /* 0x00000009080075a7 */ /* 0x000e24000802017f */
[----:B0-----:R-:W-:Y:S05]  /*2f30*/  @!P1 BRA `(.L_x_33) ;  /* 0x00000050004c9947 */ /* 0x001fea0003800000 */
.L_x_32:
[----:B------:R-:W-:Y:S05]  /*2f40*/  BSYNC B0 ;  /* 0x0000000000007941 */ /* 0x000fea0003800000 */
.L_x_31:
[----:B------:R0:W0:Y:S01]  /*2f50*/  LDS R76, [R5+0x800] ;  /* 0x00080000054c7984 */ /* 0x0000220000000800 */
[----:B------:R-:W-:Y:S05]  /*2f60*/  WARPSYNC.ALL ;  /* 0x0000000000007948 */ /* 0x000fea0003800000 */
[----:B------:R0:W0:Y:S04]  /*2f70*/  LDS R77, [R5+0x1800] ;  /* 0x00180000054d7984 */ /* 0x0000280000000800 */
[----:B------:R0:W0:Y:S04]  /*2f80*/  LDS R78, [R4] ;  /* 0x00000000044e7984 */ /* 0x0000280000000800 */
[----:B------:R0:W0:Y:S01]  /*2f90*/  LDS R79, [R4+0x1000] ;  /* 0x00100000044f7984 */ /* 0x0000220000000800 */
[----:B------:R-:W-:Y:S01]  /*2fa0*/  UIADD3 UR8, UR8, 0x606, URZ ;  /* 0x0000060608087890 */ /* 0x000fe2000fffe03f */
[----:B-1234-:R-:W-:Y:S01]  /*2fb0*/  WARPGROUP.ARRIVE ;  /* 0x00000000000079c5 */ /* 0x01efe20000000000 */
[----:B------:R-:W-:Y:S01]  /*2fc0*/  UMOV UR11, 0x40000040 ;  /* 0x40000040000b7882 */ /* 0x000fe20000000000 */
[C---:B------:R-:W-:Y:S01]  /*2fd0*/  ISETP.GT.AND P1, PT, R3.reuse, 0x2, PT ;  /* 0x000000020300780c */ /* 0x040fe20003f24270 */
[----:B------:R-:W-:Y:S01]  /*2fe0*/  VIADD R3, R3, 0xffffffff ;  /* 0xffffffff03037836 */ /* 0x000fe20000000000 */
[----:B------:R-:W-:-:S02]  /*2ff0*/  R2UR UR9, R0 ;  /* 0x00000000000972ca */ /* 0x000fc400000e0000 */
[----:B------:R-:W-:-:S11]  /*3000*/  UMOV UR10, UR8 ;  /* 0x00000008000a7c82 */ /* 0x000fd60008000000 */
[----:B------:R-:W-:Y:S03]  /*3010*/  HGMMA.64x64x8.F32.TF32 R24, R72, gdesc[UR8], R24, gsb0 ;  /* 0x04e0000848187df0 */ /* 0x000fe60008002818 */
[----:B------:R-:W-:Y:S02]  /*3020*/  WARPGROUP.DEPBAR.LE gsb0, 0x0 ;  /* 0x00008000000079c5 */ /* 0x000fe40000010000 */
[----:B------:R-:W-:Y:S05]  /*3030*/  @P1 BRA `(.L_x_34) ;  /* 0xfffffff000ec1947 */ /* 0x000fea000383ffff */
.L_x_26:
[----:B0-----:R-:W-:Y:S01]  /*3040*/  IMAD.MOV.U32 R5, RZ, RZ, 0x40000040 ;  /* 0x40000040ff057424 */ /* 0x001fe200078e00ff */
[----:B------:R-:W-:Y:S01]  /*3050*/  LEA R4, R0, UR4, 0xb ;  /* 0x0000000400047c11 */ /* 0x000fe2000f8e58ff */
[----:B------:R-:W-:Y:S01]  /*3060*/  WARPGROUP.ARRIVE ;  /* 0x00000000000079c5 */ /* 0x000fe20000000000 */
[----:B------:R-:W-:Y:S01]  /*3070*/  IMAD.IADD R7, R66, 0x1, R7 ;  /* 0x0000000142077824 */ /* 0x000fe200078e0207 */
[----:B------:R-:W-:Y:S02]  /*3080*/  LOP3.LUT P1, RZ, R58, 0x4, RZ, 0xc0, !PT ;  /* 0x000000043aff7812 */ /* 0x000fe4000782c0ff */
[----:B------:R-:W-:Y:S02]  /*3090*/  R2UR UR10, R4 ;  /* 0x00000000040a72ca */ /* 0x000fe400000e0000 */
[----:B------:R-:W-:Y:S02]  /*30a0*/  R2UR UR11, R5 ;  /* 0x00000000050b72ca */ /* 0x000fe400000e0000 */
[----:B------:R-:W-:Y:S01]  /*30b0*/  LEA R3, R7, UR6, 0x2 ;  /* 0x0000000607037c11 */ /* 0x000fe2000f8e10ff */
[----:B------:R-:W-:-:S04]  /*30c0*/  IMAD.MOV.U32 R7, RZ, RZ, 0x40000040 ;  /* 0x40000040ff077424 */ /* 0x000fc800078e00ff */
[C---:B------:R-:W-:Y:S02]  /*30d0*/  VIADD R6, R3.reuse, 0x900 ;  /* 0x0000090003067836 */ /* 0x040fe40000000000 */
[----:B------:R-:W-:Y:S02]  /*30e0*/  VIADD R0, R3, 0x990 ;  /* 0x0000099003007836 */ /* 0x000fe40000000000 */
[----:B------:R-:W-:Y:S02]  /*30f0*/  @P1 VIADD R0, R6, 0x70 ;  /* 0x0000007006001836 */ /* 0x000fe40000000000 */
[----:B------:R-:W-:Y:S01]  /*3100*/  HGMMA.64x64x8.F32.TF32 R24, R76, gdesc[UR8], R24, gsb0 ;  /* 0x04e000084c187df0 */ /* 0x000fe20008002818 */
[----:B------:R-:W-:Y:S01]  /*3110*/  VIADD R6, R4, 0x2 ;  /* 0x0000000204067836 */ /* 0x000fe20000000000 */
[----:B------:R-:W-:-:S04]  /*3120*/  R2UR UR11, R7 ;  /* 0x00000000070b72ca */ /* 0x000fc800000e0000 */
[----:B------:R-:W-:Y:S01]  /*3130*/  R2UR UR10, R6 ;  /* 0x00000000060a72ca */ /* 0x000fe200000e0000 */
[----:B------:R-:W-:Y:S02]  /*3140*/  WARPGROUP.DEPBAR.LE gsb0, 0x0 ;  /* 0x00008000000079c5 */ /* 0x000fe40000010000 */
[----:B------:R-:W-:Y:S04]  /*3150*/  LDS R72, [R3+0x900] ;  /* 0x0009000003487984 */ /* 0x000fe80000000800 */
[----:B------:R-:W-:Y:S04]  /*3160*/  LDS R73, [R3+0x1900] ;  /* 0x0019000003497984 */ /* 0x000fe80000000800 */
[----:B------:R-:W-:Y:S04]  /*3170*/  LDS R74, [R0] ;  /* 0x00000000004a7984 */ /* 0x000fe80000000800 */
        /* <DEDUP_REMOVED lines=10> */
.L_x_35:
[----:B------:R-:W-:Y:S01]  /*3220*/  ULEA UR6, UR5, UR6, 0x3 ;  /* 0x0000000605067291 */ /* 0x000fe2000f8e183f */
[----:B------:R-:W-:-:S03]  /*3230*/  ISETP.GT.U32.AND P1, PT, R16, 0x1, PT ;  /* 0x000000011000780c */ /* 0x000fc60003f24070 */
[----:B------:R-:W-:-:S04]  /*3240*/  UIADD3 UR6, UR6, 0x10, URZ ;  /* 0x0000001006067890 */ /* 0x000fc8000fffe03f */
[----:B------:R-:W-:-:S09]  /*3250*/  UPRMT UR6, URZ, 0x654, UR6 ;  /* 0x000006543f067896 */ /* 0x000fd20008000006 */
[----:B------:R-:W-:Y:S01]  /*3260*/  SYNCS.ARRIVE.TRANS64.RED.A1T0 RZ, [UR6], RZ ;  /* 0x000000ffffff79a7 */ /* 0x000fe20008100406 */
[----:B------:R-:W-:Y:S05]  /*3270*/  @P1 BRA `(.L_x_36) ;  /* 0x0000000000041947 */ /* 0x000fea0003800000 */
[----:B------:R-:W-:Y:S01]  /*3280*/  BPT.TRAP 0x1 ;  /* 0x000000040000795c */ /* 0x000fe20000300000 */
.L_x_36:
[----:B------:R-:W-:Y:S01]  /*3290*/  VIADD R6, R4, 0x4 ;  /* 0x0000000404067836 */ /* 0x000fe20000000000 */
[----:B-1234-:R-:W-:Y:S01]  /*32a0*/  WARPGROUP.ARRIVE ;  /* 0x00000000000079c5 */ /* 0x01efe20000000000 */
[----:B------:R-:W-:Y:S02]  /*32b0*/  IMAD.MOV.U32 R7, RZ, RZ, 0x40000040 ;  /* 0x40000040ff077424 */ /* 0x000fe400078e00ff */
[----:B------:R-:W-:Y:S01]  /*32c0*/  IMAD.MOV.U32 R5, RZ, RZ, 0x40000040 ;  /* 0x40000040ff057424 */ /* 0x000fe200078e00ff */
[----:B------:R-:W-:Y:S01]  /*32d0*/  R2UR UR6, R6 ;  /* 0x00000000060672ca */ /* 0x000fe200000e0000 */
[----:B------:R-:W-:Y:S01]  /*32e0*/  VIADD R6, R4, 0x6 ;  /* 0x0000000604067836 */ /* 0x000fe20000000000 */
[----:B------:R-:W-:Y:S01]  /*32f0*/  R2UR UR7, R7 ;  /* 0x00000000070772ca */ /* 0x000fe200000e0000 */
[----:B------:R-:W-:-:S12]  /*3300*/  IMAD.MOV.U32 R7, RZ, RZ, 0x40000040 ;  /* 0x40000040ff077424 */ /* 0x000fd800078e00ff */
[----:B------:R-:W-:Y:S01]  /*3310*/  HGMMA.64x64x8.F32.TF32 R24, R72, gdesc[UR4], R24, gsb0 ;  /* 0x04e0000448187df0 */ /* 0x000fe20008002818 */
[----:B------:R-:W-:Y:S01]  /*3320*/  R2UR UR6, R6 ;  /* 0x00000000060672ca */ /* 0x000fe200000e0000 */
[----:B------:R-:W-:Y:S01]  /*3330*/  VIADD R6, R4, 0x200 ;  /* 0x0000020004067836 */ /* 0x000fe20000000000 */
[----:B------:R-:W-:Y:S01]  /*3340*/  R2UR UR7, R7 ;  /* 0x00000000070772ca */ /* 0x000fe200000e0000 */
[----:B------:R-:W-:Y:S01]  /*3350*/  IMAD.MOV.U32 R7, RZ, RZ, 0x40000040 ;  /* 0x40000040ff077424 */ /* 0x000fe200078e00ff */
[----:B------:R-:W-:Y:S02]  /*3360*/  WARPGROUP.DEPBAR.LE gsb0, 0x0 ;  /* 0x00008000000079c5 */ /* 0x000fe40000010000 */
[----:B------:R-:W-:Y:S04]  /*3370*/  LDS R72, [R3+0xb00] ;  /* 0x000b000003487984 */ /* 0x000fe80000000800 */
[----:B------:R-:W-:Y:S04]  /*3380*/  LDS R73, [R3+0x1b00] ;  /* 0x001b000003497984 */ /* 0x000fe80000000800 */
[----:B------:R-:W-:Y:S04]  /*3390*/  LDS R74, [R0+0x200] ;  /* 0x00020000004a7984 */ /* 0x000fe80000000800 */
[----:B------:R-:W1:Y:S02]  /*33a0*/  LDS R75, [R0+0x1200] ;  /* 0x00120000004b7984 */ /* 0x000e640000000800 */
[----:B-1----:R-:W-:-:S06]  /*33b0*/  WARPGROUP.ARRIVE ;  /* 0x00000000000079c5 */ /* 0x002fcc0000000000 */
        /* <DEDUP_REMOVED lines=69> */
[----:B------:R-:W-:Y:S02]  /*3810*/  R2UR UR7, R7 ;  /* 0x00000000070772ca */ /* 0x000fe400000e0000 */
[----:B------:R-:W-:Y:S01]  /*3820*/  MOV R7, 0x40000040 ;  /* 0x4000004000077802 */ /* 0x000fe20000000f00 */
        /* <DEDUP_REMOVED lines=30> */
[C---:B------:R-:W-:Y:S01]  /*3a10*/  VIADD R6, R4.reuse, 0x604 ;  /* 0x0000060404067836 */ /* 0x040fe20000000000 */
[----:B------:R-:W-:Y:S01]  /*3a20*/  R2UR UR7, R7 ;  /* 0x00000000070772ca */ /* 0x000fe200000e0000 */
[----:B------:R-:W-:Y:S02]  /*3a30*/  IMAD.MOV.U32 R7, RZ, RZ, 0x40000040 ;  /* 0x40000040ff077424 */ /* 0x000fe400078e00ff */
[----:B------:R-:W-:Y:S01]  /*3a40*/  VIADD R4, R4, 0x606 ;  /* 0x0000060604047836 */ /* 0x000fe20000000000 */
[----:B------:R-:W-:Y:S02]  /*3a50*/  WARPGROUP.DEPBAR.LE gsb0, 0x0 ;  /* 0x00008000000079c5 */ /* 0x000fe40000010000 */
[----:B------:R-:W-:Y:S04]  /*3a60*/  LDS R72, [R3+0x1500] ;  /* 0x0015000003487984 */ /* 0x000fe80000000800 */
[----:B------:R-:W-:Y:S04]  /*3a70*/  LDS R73, [R3+0x2500] ;  /* 0x0025000003497984 */ /* 0x000fe80000000800 */
[----:B------:R-:W-:Y:S04]  /*3a80*/  LDS R74, [R0+0xc00] ;  /* 0x000c0000004a7984 */ /* 0x000fe80000000800 */
[----:B------:R-:W1:Y:S02]  /*3a90*/  LDS R75, [R0+0x1c00] ;  /* 0x001c0000004b7984 */ /* 0x000e640000000800 */
[----:B-1----:R-:W-:-:S06]  /*3aa0*/  WARPGROUP.ARRIVE ;  /* 0x00000000000079c5 */ /* 0x002fcc0000000000 */
[----:B------:R-:W-:Y:S01]  /*3ab0*/  HGMMA.64x64x8.F32.TF32 R24, R72, gdesc[UR4], R24, gsb0 ;  /* 0x04e0000448187df0 */ /* 0x000fe20008002818 */
[----:B------:R-:W-:Y:S02]  /*3ac0*/  R2UR UR6, R6 ;  /* 0x00000000060672ca */ /* 0x000fe400000e0000 */
[----:B------:R-:W-:Y:S01]  /*3ad0*/  R2UR UR7, R7 ;  /* 0x00000000070772ca */ /* 0x000fe200000e0000 */
        /* <DEDUP_REMOVED lines=15> */
[----:B------:R-:W-:Y:S03]  /*3bd0*/  HGMMA.64x64x8.F32.TF32 R24, R72, gdesc[UR4], R24, gsb0 ;  /* 0x04e0000448187df0 */ /* 0x000fe60008002818 */
[----:B------:R-:W-:Y:S02]  /*3be0*/  WARPGROUP.DEPBAR.LE gsb0, 0x0 ;  /* 0x00008000000079c5 */ /* 0x000fe40000010000 */
.L_x_22:
[----:B------:R-:W-:Y:S05]  /*3bf0*/  @!P0 BRA `(.L_x_37) ;  /* 0x0000000000048947 */ /* 0x000fea0003800000 */
[----:B------:R-:W-:Y:S01]  /*3c00*/  BPT.TRAP 0x1 ;  /* 0x000000040000795c */ /* 0x000fe20000300000 */
.L_x_37:
[----:B------:R-:W2:Y:S01]  /*3c10*/  S2UR UR6, SR_CgaCtaId ;  /* 0x00000000000679c3 */ /* 0x000ea20000008800 */
[----:B------:R-:W-:Y:S01]  /*3c20*/  UIADD3 UR4, UR40, 0x1, UR39 ;  /* 0x0000000128047890 */ /* 0x000fe2000fffe027 */
[----:B------:R-:W-:Y:S01]  /*3c30*/  ISETP.GT.U32.AND P0, PT, R16, 0x1, PT ;  /* 0x000000011000780c */ /* 0x000fe20003f04070 */
[----:B------:R-:W-:Y:S02]  /*3c40*/  UMOV UR5, 0x400 ;  /* 0x0000040000057882 */ /* 0x000fe40000000000 */
[----:B------:R-:W-:-:S04]  /*3c50*/  USHF.L.U32 UR4, UR4, 0x3, URZ ;  /* 0x0000000304047899 */ /* 0x000fc8000800063f */
[----:B------:R-:W-:Y:S02]  /*3c60*/  ULOP3.LUT UR4, UR4, 0x8, URZ, 0xc0, !UPT ;  /* 0x0000000804047892 */ /* 0x000fe4000f8ec03f */
[----:B--2---:R-:W-:-:S04]  /*3c70*/  ULEA UR5, UR6, UR5, 0x18 ;  /* 0x0000000506057291 */ /* 0x004fc8000f8ec03f */
[----:B------:R-:W-:-:S04]  /*3c80*/  UIADD3 UR4, UR5, 0x10, UR4 ;  /* 0x0000001005047890 */ /* 0x000fc8000fffe004 */
[----:B------:R-:W-:-:S09]  /*3c90*/  UPRMT UR4, URZ, 0x654, UR4 ;  /* 0x000006543f047896 */ /* 0x000fd20008000004 */
[----:B------:R-:W-:Y:S01]  /*3ca0*/  SYNCS.ARRIVE.TRANS64.RED.A1T0 RZ, [UR4], RZ ;  /* 0x000000ffffff79a7 */ /* 0x000fe20008100404 */
[----:B------:R-:W-:Y:S05]  /*3cb0*/  @P0 BRA `(.L_x_38) ;  /* 0x0000000000040947 */ /* 0x000fea0003800000 */
[----:B------:R-:W-:Y:S01]  /*3cc0*/  BPT.TRAP 0x1 ;  /* 0x000000040000795c */ /* 0x000fe20000300000 */
.L_x_38:
[----:B------:R-:W-:Y:S01]  /*3cd0*/  SHF.R.S32.HI R11, RZ, 0x1f, R69 ;  /* 0x0000001fff0b7819 */ /* 0x000fe20000011445 */
[----:B------:R-:W-:Y:S01]  /*3ce0*/  ULDC.64 UR4, c[0x0][0x5d0] ;  /* 0x0001740000047ab9 */ /* 0x000fe20000000a00 */
[----:B------:R-:W-:Y:S01]  /*3cf0*/  IMAD.SHL.U32 R68, R68, 0x40, RZ ;  /* 0x0000004044447824 */ /* 0x000fe200078e00ff */
[----:B------:R-:W-:Y:S01]  /*3d00*/  ULDC UR6, c[0x0][0x288] ;  /* 0x0000a20000067ab9 */ /* 0x000fe20000000800 */
[----:B------:R-:W-:-:S03]  /*3d10*/  IMAD.WIDE R20, R71, 0x80, R22 ;  /* 0x0000008047147825 */ /* 0x000fc600078e0216 */
[C---:B0-----:R-:W-:Y:S01]  /*3d20*/  LOP3.LUT R6, R68.reuse, 0x6, R62, 0xf8, !PT ;  /* 0x0000000644067812 */ /* 0x041fe200078ef83e */
[----:B------:R-:W-:Y:S01]  /*3d30*/  IMAD R0, R11, UR4, RZ ;  /* 0x000000040b007c24 */ /* 0x000fe2000f8e02ff */
[----:B------:R-:W-:Y:S01]  /*3d40*/  ISETP.GE.AND P0, PT, R68, UR6, PT ;  /* 0x0000000644007c0c */ /* 0x000fe2000bf06270 */
[----:B------:R-:W-:Y:S01]  /*3d50*/  ULDC UR6, c[0x0][0x284] ;  /* 0x0000a10000067ab9 */ /* 0x000fe20000000800 */
[----:B------:R-:W-:Y:S01]  /*3d60*/  SHF.R.S32.HI R7, RZ, 0x1f, R6 ;  /* 0x0000001fff077819 */ /* 0x000fe20000011406 */
[----:B------:R-:W-:Y:S02]  /*3d70*/  IMAD R3, R69, UR5, R0 ;  /* 0x0000000545037c24 */ /* 0x000fe4000f8e0200 */
[----:B------:R-:W-:Y:S02]  /*3d80*/  IMAD.SHL.U32 R0, R71, 0x80, RZ ;  /* 0x0000008047007824 */ /* 0x000fe400078e00ff */
[----:B------:R-:W-:Y:S01]  /*3d90*/  IMAD.WIDE.U32 R4, R69, UR4, R6 ;  /* 0x0000000445047c25 */ /* 0x000fe2000f8e0006 */
[----:B------:R-:W-:-:S02]  /*3da0*/  ULDC.64 UR4, c[0x0][0x5c8] ;  /* 0x0001720000047ab9 */ /* 0x000fc40000000a00 */
[----:B------:R-:W-:Y:S01]  /*3db0*/  ISETP.GE.OR P0, PT, R0, UR6, P0 ;  /* 0x0000000600007c0c */ /* 0x000fe20008706670 */
[----:B------:R-:W-:Y:S02]  /*3dc0*/  IMAD R9, R21, UR4, RZ ;  /* 0x0000000415097c24 */ /* 0x000fe4000f8e02ff */
[----:B------:R-:W-:Y:S02]  /*3dd0*/  IMAD.IADD R5, R5, 0x1, R3 ;  /* 0x0000000105057824 */ /* 0x000fe400078e0203 */
[C---:B------:R-:W-:Y:S02]  /*3de0*/  IMAD R9, R20.reuse, UR5, R9 ;  /* 0x0000000514097c24 */ /* 0x040fe4000f8e0209 */
[----:B------:R-:W-:-:S04]  /*3df0*/  IMAD.WIDE.U32 R72, R20, UR4, R4 ;  /* 0x0000000414487c25 */ /* 0x000fc8000f8e0004 */
[----:B------:R-:W-:Y:S02]  /*3e00*/  IMAD.MOV.U32 R71, RZ, RZ, -0x1 ;  /* 0xffffffffff477424 */ /* 0x000fe400078e00ff */
[----:B------:R-:W-:Y:S05]  /*3e10*/  @P0 BRA `(.L_x_39) ;  /* 0x0000001800c80947 */ /* 0x000fea0003800000 */
[----:B-----5:R-:W-:Y:S01]  /*3e20*/  FSETP.NEU.AND P0, PT, R57, RZ, PT ;  /* 0x000000ff3900720b */ /* 0x020fe20003f0d000 */
[----:B------:R-:W-:Y:S01]  /*3e30*/  IMAD.IADD R3, R67, 0x1, -R68 ;  /* 0x0000000143037824 */ /* 0x000fe200078e0a44 */
[----:B------:R-:W-:Y:S01]  /*3e40*/  BSSY B0, `(.L_x_39) ;  /* 0x00001af000007945 */ /* 0x000fe20003800000 */
[----:B------:R-:W-:Y:S02]  /*3e50*/  IMAD.IADD R0, R59, 0x1, -R0 ;  /* 0x000000013b007824 */ /* 0x000fe400078e0a00 */
[----:B------:R-:W-:Y:S01]  /*3e60*/  IMAD.IADD R81, R73, 0x1, R9 ;  /* 0x0000000149517824 */ /* 0x000fe200078e0209 */
[----:B-1----:R-:W-:-:S04]  /*3e70*/  ISETP.GT.AND P1, PT, R3, RZ, PT ;  /* 0x000000ff0300720c */ /* 0x002fc80003f24270 */
[----:B------:R-:W-:-:S03]  /*3e80*/  ISETP.GT.AND P3, PT, R0, RZ, P1 ;  /* 0x000000ff0000720c */ /* 0x000fc60000f64270 */
[----:B------:R-:W-:Y:S10]  /*3e90*/  @!P0 BRA `(.L_x_40) ;  /* 0x0000001000cc8947 */ /* 0x000ff40003800000 */
[----:B------:R-:W0:Y:S01]  /*3ea0*/  LDC.64 R74, c[0x0][0x5b8] ;  /* 0x00016e00ff4a7b82 */ /* 0x000e220000000a00 */
[----:B------:R-:W-:-:S07]  /*3eb0*/  ULDC.64 UR4, c[0x0][0x5c0] ;  /* 0x0001700000047ab9 */ /* 0x000fce0000000a00 */
[----:B------:R-:W1:Y:S08]  /*3ec0*/  LDC.64 R76, c[0x0][0x5b0] ;  /* 0x00016c00ff4c7b82 */ /* 0x000e700000000a00 */
[----:B------:R-:W2:Y:S01]  /*3ed0*/  LDC.64 R78, c[0x0][0x5a8] ;  /* 0x00016a00ff4e7b82 */ /* 0x000ea20000000a00 */
[-C--:B0-----:R-:W-:Y:S02]  /*3ee0*/  IMAD R4, R11, R74.reuse, RZ ;  /* 0x0000004a0b047224 */ /* 0x081fe400078e02ff */
[----:B------:R-:W-:-:S04]  /*3ef0*/  IMAD.WIDE.U32 R10, R69, R74, R6 ;  /* 0x0000004a450a7225 */ /* 0x000fc800078e0006 */
[----:B------:R-:W-:Y:S02]  /*3f00*/  IMAD R19, R69, R75, R4 ;  /* 0x0000004b45137224 */ /* 0x000fe400078e0204 */
[-C--:B-1----:R-:W-:Y:S02]  /*3f10*/  IMAD R4, R21, R76.reuse, RZ ;  /* 0x0000004c15047224 */ /* 0x082fe400078e02ff */
[----:B------:R-:W-:Y:S02]  /*3f20*/  IMAD.IADD R11, R11, 0x1, R19 ;  /* 0x000000010b0b7824 */ /* 0x000fe400078e0213 */
[C---:B------:R-:W-:Y:S02]  /*3f30*/  IMAD R73, R20.reuse, R77, R4 ;  /* 0x0000004d14497224 */ /* 0x040fe400078e0204 */
[----:B------:R-:W-:-:S04]  /*3f40*/  IMAD.WIDE.U32 R4, R20, R76, R10 ;  /* 0x0000004c14047225 */ /* 0x000fc800078e000a */
[----:B------:R-:W-:Y:S01]  /*3f50*/  IMAD.IADD R5, R5, 0x1, R73 ;  /* 0x0000000105057824 */ /* 0x000fe200078e0249 */
[----:B--2---:R-:W-:-:S04]  /*3f60*/  LEA R12, P0, R4, R78, 0x2 ;  /* 0x0000004e040c7211 */ /* 0x004fc800078010ff */
[----:B------:R-:W-:-:S05]  /*3f70*/  LEA.HI.X R13, R4, R79, R5, 0x2, P0 ;  /* 0x0000004f040d7211 */ /* 0x000fca00000f1405 */
[----:B------:R0:W2:Y:S01]  /*3f80*/  @P3 LDG.E.LTC128B R68, desc[UR36][R12.64] ;  /* 0x000000240c443981 */ /* 0x0000a2000c1e1920 */
[----:B------:R-:W-:Y:S01]  /*3f90*/  IMAD.WIDE.U32 R4, R20, R76, R6 ;  /* 0x0000004c14047225 */ /* 0x000fe200078e0006 */
[----:B------:R-:W-:Y:S01]  /*3fa0*/  SHF.L.U64.HI R9, R76, 0x3, R77 ;  /* 0x000000034c097819 */ /* 0x000fe2000001024d */
[----:B------:R-:W-:Y:S01]  /*3fb0*/  BSSY B1, `(.L_x_41) ;  /* 0x0000016000017945 */ /* 0x000fe20003800000 */
[----:B------:R-:W-:Y:S01]  /*3fc0*/  ISETP.GT.AND P1, PT, R0, 0x8, P1 ;  /* 0x000000080000780c */ /* 0x000fe20000f24270 */
[----:B------:R-:W-:Y:S02]  /*3fd0*/  IMAD.IADD R5, R73, 0x1, R5 ;  /* 0x0000000149057824 */ /* 0x000fe400078e0205 */
[----:B------:R-:W-:Y:S02]  /*3fe0*/  IMAD.SHL.U32 R8, R76, 0x8, RZ ;  /* 0x000000084c087824 */ /* 0x000fe400078e00ff */
[----:B------:R-:W-:-:S04]  /*3ff0*/  IMAD.WIDE.U32 R14, R69, R74, R4 ;  /* 0x0000004a450e7225 */ /* 0x000fc800078e0004 */
[----:B0-----:R-:W-:Y:S01]  /*4000*/  IMAD.IADD R12, R19, 0x1, R15 ;  /* 0x00000001130c7824 */ /* 0x001fe200078e020f */
[----:B------:R-:W-:Y:S01]  /*4010*/  LEA R4, P2, R14, R78, 0x2 ;  /* 0x0000004e0e047211 */ /* 0x000fe200078410ff */
[----:B------:R-:W-:Y:S01]  /*4020*/  IMAD.WIDE.U32 R20, R20, R76, R8 ;  /* 0x0000004c14147225 */ /* 0x000fe200078e0008 */
[----:B------:R-:W-:-:S03]  /*4030*/  LEA R8, P0, R72, UR4, 0x2 ;  /* 0x0000000448087c11 */ /* 0x000fc6000f8010ff */
[----:B------:R-:W-:Y:S01]  /*4040*/  IMAD.IADD R73, R73, 0x1, R21 ;  /* 0x0000000149497824 */ /* 0x000fe200078e0215 */
[----:B------:R-:W-:Y:S02]  /*4050*/  LEA.HI.X R9, R72, UR5, R81, 0x2, P0 ;  /* 0x0000000548097c11 */ /* 0x000fe400080f1451 */
[----:B------:R-:W-:Y:S01]  /*4060*/  IADD3 R13, P0, R10, R20, RZ ;  /* 0x000000140a0d7210 */ /* 0x000fe20007f1e0ff */
[----:B--2---:R-:W-:-:S04]  /*4070*/  FMUL R5, R68, R57 ;  /* 0x0000003944057220 */ /* 0x004fc80000400000 */
[----:B------:R-:W-:Y:S01]  /*4080*/  FFMA R15, R24, R56, R5 ;  /* 0x00000038180f7223 */ /* 0x000fe20000000005 */
[----:B------:R-:W-:Y:S01]  /*4090*/  LEA.HI.X R5, R14, R79, R12, 0x2, P2 ;  /* 0x0000004f0e057211 */ /* 0x000fe200010f140c */
[----:B------:R-:W-:Y:S01]  /*40a0*/  IMAD.X R14, R73, 0x1, R11, P0 ;  /* 0x00000001490e7824 */ /* 0x000fe200000e060b */
[----:B------:R-:W-:Y:S02]  /*40b0*/  ISETP.GT.AND P2, PT, R3, 0x1, PT ;  /* 0x000000010300780c */ /* 0x000fe40003f44270 */
[----:B------:R0:W-:Y:S01]  /*40c0*/  @P3 STG.E desc[UR36][R8.64], R15 ;  /* 0x0000000f08003986 */ /* 0x0001e2000c101924 */
[----:B------:R-:W-:Y:S02]  /*40d0*/  LEA R12, P3, R13, R78, 0x2 ;  /* 0x0000004e0d0c7211 */ /* 0x000fe400078610ff */
[----:B------:R-:W-:-:S13]  /*40e0*/  ISETP.GT.AND P4, PT, R0, RZ, P2 ;  /* 0x000000ff0000720c */ /* 0x000fda0001784270 */
[----:B0-----:R-:W-:Y:S05]  /*40f0*/  @!P4 BRA `(.L_x_42) ;  /* 0x000000000004c947 */ /* 0x001fea0003800000 */
[----:B------:R0:W5:Y:S02]  /*4100*/  LDG.E.LTC128B R68, desc[UR36][R4.64+0x4] ;  /* 0x0000042404447981 */ /* 0x000164000c1e1920 */
.L_x_42:
[----:B------:R-:W-:Y:S05]  /*4110*/  BSYNC B1 ;  /* 0x0000000000017941 */ /* 0x000fea0003800000 */
.L_x_41:
[----:B-----5:R-:W-:Y:S01]  /*4120*/  FMUL R10, R68, R57 ;  /* 0x00000039440a7220 */ /* 0x020fe20000400000 */
[----:B------:R-:W-:-:S03]  /*4130*/  LEA.HI.X R13, R13, R79, R14, 0x2, P3 ;  /* 0x0000004f0d0d7211 */ /* 0x000fc600018f140e */
[----:B------:R-:W-:-:S05]  /*4140*/  FFMA R25, R25, R56, R10 ;  /* 0x0000003819197223 */ /* 0x000fca000000000a */
[----:B------:R1:W-:Y:S04]  /*4150*/  @P4 STG.E desc[UR36][R8.64+0x4], R25 ;  /* 0x0000041908004986 */ /* 0x0003e8000c101924 */
[----:B------:R-:W2:Y:S01]  /*4160*/  @P1 LDG.E.LTC128B R68, desc[UR36][R12.64] ;  /* 0x000000240c441981 */ /* 0x000ea2000c1e1920 */
[----:B------:R-:W-:Y:S01]  /*4170*/  IADD3 R14, P0, R6, R20, RZ ;  /* 0x00000014060e7210 */ /* 0x000fe20007f1e0ff */
[----:B------:R-:W-:Y:S01]  /*4180*/  BSSY B1, `(.L_x_43) ;  /* 0x0000010000017945 */ /* 0x000fe20003800000 */
[C---:B------:R-:W-:Y:S02]  /*4190*/  SHF.L.U64.HI R11, R63.reuse, 0x2, R64 ;  /* 0x000000023f0b7819 */ /* 0x040fe40000010240 */
[----:B------:R-:W-:Y:S01]  /*41a0*/  LEA R10, P3, R63, R8, 0x2 ;  /* 0x000000083f0a7211 */ /* 0x000fe200078610ff */
[----:B------:R-:W-:Y:S01]  /*41b0*/  IMAD.X R15, R7, 0x1, R73, P0 ;  /* 0x00000001070f7824 */ /* 0x000fe200000e0649 */
[----:B------:R-:W-:-:S02]  /*41c0*/  ISETP.GT.AND P2, PT, R0, 0x8, P2 ;  /* 0x000000080000780c */ /* 0x000fc40001744270 */
[----:B------:R-:W-:Y:S01]  /*41d0*/  ISETP.GT.AND P0, PT, R3, 0x8, PT ;  /* 0x000000080300780c */ /* 0x000fe20003f04270 */
[----:B------:R-:W-:Y:S02]  /*41e0*/  IMAD.X R11, R11, 0x1, R9, P3 ;  /* 0x000000010b0b7824 */ /* 0x000fe400018e0609 */
[----:B------:R-:W-:-:S04]  /*41f0*/  IMAD.WIDE.U32 R14, R69, R74, R14 ;  /* 0x0000004a450e7225 */ /* 0x000fc800078e000e */
[----:B------:R-:W-:Y:S01]  /*4200*/  IMAD.IADD R15, R19, 0x1, R15 ;  /* 0x00000001130f7824 */ /* 0x000fe200078e020f */
[----:B------:R-:W-:Y:S01]  /*4210*/  LEA R6, P4, R14, R78, 0x2 ;  /* 0x0000004e0e067211 */ /* 0x000fe200078810ff */
[----:B--2---:R-:W-:-:S04]  /*4220*/  FMUL R7, R68, R57 ;  /* 0x0000003944077220 */ /* 0x004fc80000400000 */
[----:B------:R-:W-:Y:S01]  /*4230*/  FFMA R13, R26, R56, R7 ;  /* 0x000000381a0d7223 */ /* 0x000fe20000000007 */
[----:B------:R-:W-:-:S04]  /*4240*/  LEA.HI.X R7, R14, R79, R15, 0x2, P4 ;  /* 0x0000004f0e077211 */ /* 0x000fc800020f140f */
[----:B------:R1:W-:Y:S01]  /*4250*/  @P1 STG.E desc[UR36][R10.64], R13 ;  /* 0x0000000d0a001986 */ /* 0x0003e2000c101924 */
[----:B------:R-:W-:Y:S05]  /*4260*/  @!P2 BRA `(.L_x_44) ;  /* 0x000000000004a947 */ /* 0x000fea0003800000 */
[----:B------:R2:W5:Y:S02]  /*4270*/  LDG.E.LTC128B R68, desc[UR36][R6.64+0x4] ;  /* 0x0000042406447981 */ /* 0x000564000c1e1920 */
.L_x_44:
[----:B------:R-:W-:Y:S05]  /*4280*/  BSYNC B1 ;  /* 0x0000000000017941 */ /* 0x000fea0003800000 */
.L_x_43:
[----:B-----5:R-:W-:Y:S01]  /*4290*/  FMUL R12, R68, R57 ;  /* 0x00000039440c7220 */ /* 0x020fe20000400000 */
[----:B------:R-:W-:Y:S01]  /*42a0*/  ISETP.GT.AND P3, PT, R0, RZ, P0 ;  /* 0x000000ff0000720c */ /* 0x000fe20000764270 */
[----:B------:R-:W-:Y:S01]  /*42b0*/  BSSY B1, `(.L_x_45) ;  /* 0x0000006000017945 */ /* 0x000fe20003800000 */
[----:B------:R-:W-:Y:S01]  /*42c0*/  ISETP.GT.AND P1, PT, R3, 0x9, PT ;  /* 0x000000090300780c */ /* 0x000fe20003f24270 */
[----:B------:R-:W-:-:S05]  /*42d0*/  FFMA R27, R27, R56, R12 ;  /* 0x000000381b1b7223 */ /* 0x000fca000000000c */
[----:B------:R3:W-:Y:S05]  /*42e0*/  @P2 STG.E desc[UR36][R10.64+0x4], R27 ;  /* 0x0000041b0a002986 */ /* 0x0007ea000c101924 */
[----:B------:R-:W-:Y:S05]  /*42f0*/  @!P3 BRA `(.L_x_46) ;  /* 0x000000000004b947 */ /* 0x000fea0003800000 */
[----:B------:R4:W5:Y:S02]  /*4300*/  LDG.E.LTC128B R68, desc[UR36][R4.64+0x20] ;  /* 0x0000202404447981 */ /* 0x000964000c1e1920 */
.L_x_46:
[----:B------:R-:W-:Y:S05]  /*4310*/  BSYNC B1 ;  /* 0x0000000000017941 */ /* 0x000fea0003800000 */
.L_x_45:
[----:B-1---5:R-:W-:Y:S01]  /*4320*/  FMUL R13, R68, R57 ;  /* 0x00000039440d7220 */ /* 0x022fe20000400000 */
[----:B------:R-:W-:Y:S01]  /*4330*/  ISETP.GT.AND P2, PT, R0, RZ, P1 ;  /* 0x000000ff0000720c */ /* 0x000fe20000f44270 */
[----:B------:R-:W-:Y:S02]  /*4340*/  BSSY B1, `(.L_x_47) ;  /* 0x0000005000017945 */ /* 0x000fe40003800000 */
[----:B------:R-:W-:-:S05]  /*4350*/  FFMA R13, R28, R56, R13 ;  /* 0x000000381c0d7223 */ /* 0x000fca000000000d */
[----:B------:R1:W-:Y:S05]  /*4360*/  @P3 STG.E desc[UR36][R8.64+0x20], R13 ;  /* 0x0000200d08003986 */ /* 0x0003ea000c101924 */
[----:B------:R-:W-:Y:S05]  /*4370*/  @!P2 BRA `(.L_x_48) ;  /* 0x000000000004a947 */ /* 0x000fea0003800000 */
[----:B------:R0:W5:Y:S02]  /*4380*/  LDG.E.LTC128B R68, desc[UR36][R4.64+0x24] ;  /* 0x0000242404447981 */ /* 0x000164000c1e1920 */
.L_x_48:
[----:B------:R-:W-:Y:S05]  /*4390*/  BSYNC B1 ;  /* 0x0000000000017941 */ /* 0x000fea0003800000 */
.L_x_47:
[----:B-----5:R-:W-:Y:S01]  /*43a0*/  FMUL R12, R68, R57 ;  /* 0x00000039440c7220 */ /* 0x020fe20000400000 */
[----:B------:R-:W-:Y:S01]  /*43b0*/  ISETP.GT.AND P0, PT, R0, 0x8, P0 ;  /* 0x000000080000780c */ /* 0x000fe20000704270 */
[----:B------:R-:W-:Y:S02]  /*43c0*/  BSSY B1, `(.L_x_49) ;  /* 0x0000005000017945 */ /* 0x000fe40003800000 */
[----:B------:R-:W-:-:S05]  /*43d0*/  FFMA R29, R29, R56, R12 ;  /* 0x000000381d1d7223 */ /* 0x000fca000000000c */
[----:B------:R0:W-:Y:S05]  /*43e0*/  @P2 STG.E desc[UR36][R8.64+0x24], R29 ;  /* 0x0000241d08002986 */ /* 0x0001ea000c101924 */
[----:B------:R-:W-:Y:S05]  /*43f0*/  @!P0 BRA `(.L_x_50) ;  /* 0x0000000000048947 */ /* 0x000fea0003800000 */
[----:B------:R0:W5:Y:S02]  /*4400*/  LDG.E.LTC128B R68, desc[UR36][R6.64+0x20] ;  /* 0x0000202406447981 */ /* 0x000164000c1e1920 */
.L_x_50:
[----:B------:R-:W-:Y:S05]  /*4410*/  BSYNC B1 ;  /* 0x0000000000017941 */ /* 0x000fea0003800000 */
.L_x_49:
[----:B-1---5:R-:W-:Y:S01]  /*4420*/  FMUL R13, R68, R57 ;  /* 0x00000039440d7220 */ /* 0x022fe20000400000 */
[----:B------:R-:W-:Y:S01]  /*4430*/  ISETP.GT.AND P2, PT, R0, 0x8, P1 ;  /* 0x000000080000780c */ /* 0x000fe20000f44270 */
[----:B------:R-:W-:Y:S01]  /*4440*/  BSSY B1, `(.L_x_51) ;  /* 0x0000006000017945 */ /* 0x000fe20003800000 */
[----:B------:R-:W-:Y:S01]  /*4450*/  ISETP.GT.AND P1, PT, R3, 0x10, PT ;  /* 0x000000100300780c */ /* 0x000fe20003f24270 */
[----:B------:R-:W-:-:S05]  /*4460*/  FFMA R13, R30, R56, R13 ;  /* 0x000000381e0d7223 */ /* 0x000fca000000000d */
[----:B------:R1:W-:Y:S05]  /*4470*/  @P0 STG.E desc[UR36][R10.64+0x20], R13 ;  /* 0x0000200d0a000986 */ /* 0x0003ea000c101924 */
[----:B------:R-:W-:Y:S05]  /*4480*/  @!P2 BRA `(.L_x_52) ;  /* 0x000000000004a947 */ /* 0x000fea0003800000 */
[----:B------:R0:W5:Y:S02]  /*4490*/  LDG.E.LTC128B R68, desc[UR36][R6.64+0x24] ;  /* 0x0000242406447981 */ /* 0x000164000c1e1920 */
.L_x_52:
[----:B------:R-:W-:Y:S05]  /*44a0*/  BSYNC B1 ;  /* 0x0000000000017941 */ /* 0x000fea0003800000 */
.L_x_51:
        /* <DEDUP_REMOVED lines=8> */
.L_x_54:
[----:B------:R-:W-:Y:S05]  /*4530*/  BSYNC B1 ;  /* 0x0000000000017941 */ /* 0x000fea0003800000 */
.L_x_53:
[----:B-1---5:R-:W-:Y:S01]  /*4540*/  FMUL R13, R68, R57 ;  /* 0x00000039440d7220 */ /* 0x022fe20000400000 */
[----:B------:R-:W-:Y:S01]  /*4550*/  ISETP.GT.AND P4, PT, R0, RZ, P0 ;  /* 0x000000ff0000720c */ /* 0x000fe20000784270 */
[----:B------:R-:W-:Y:S02]  /*4560*/  BSSY B1, `(.L_x_55) ;  /* 0x0000005000017945 */ /* 0x000fe40003800000 */
[----:B------:R-:W-:-:S05]  /*4570*/  FFMA R13, R32, R56, R13 ;  /* 0x00000038200d7223 */ /* 0x000fca000000000d */
[----:B------:R1:W-:Y:S05]  /*4580*/  @P3 STG.E desc[UR36][R8.64+0x40], R13 ;  /* 0x0000400d08003986 */ /* 0x0003ea000c101924 */
[----:B------:R-:W-:Y:S05]  /*4590*/  @!P4 BRA `(.L_x_56) ;  /* 0x000000000004c947 */ /* 0x000fea0003800000 */
[----:B------:R0:W5:Y:S02]  /*45a0*/  LDG.E.LTC128B R68, desc[UR36][R4.64+0x44] ;  /* 0x0000442404447981 */ /* 0x000164000c1e1920 */
.L_x_56:
[----:B------:R-:W-:Y:S05]  /*45b0*/  BSYNC B1 ;  /* 0x0000000000017941 */ /* 0x000fea0003800000 */
.L_x_55:
[----:B-----5:R-:W-:Y:S01]  /*45c0*/  FMUL R12, R68, R57 ;  /* 0x00000039440c7220 */ /* 0x020fe20000400000 */
[----:B------:R-:W-:Y:S01]  /*45d0*/  ISETP.GT.AND P2, PT, R0, 0x8, P1 ;  /* 0x000000080000780c */ /* 0x000fe20000f44270 */
[----:B------:R-:W-:Y:S02]  /*45e0*/  BSSY B1, `(.L_x_57) ;  /* 0x0000005000017945 */ /* 0x000fe40003800000 */
[----:B------:R-:W-:-:S05]  /*45f0*/  FFMA R33, R33, R56, R12 ;  /* 0x0000003821217223 */ /* 0x000fca000000000c */
[----:B------:R0:W-:Y:S05]  /*4600*/  @P4 STG.E desc[UR36][R8.64+0x44], R33 ;  /* 0x0000442108004986 */ /* 0x0001ea000c101924 */
[----:B------:R-:W-:Y:S05]  /*4610*/  @!P2 BRA `(.L_x_58) ;  /* 0x000000000004a947 */ /* 0x000fea0003800000 */
[----:B------:R0:W5:Y:S02]  /*4620*/  LDG.E.LTC128B R68, desc[UR36][R6.64+0x40] ;  /* 0x0000402406447981 */ /* 0x000164000c1e1920 */
.L_x_58:
[----:B------:R-:W-:Y:S05]  /*4630*/  BSYNC B1 ;  /* 0x0000000000017941 */ /* 0x000fea0003800000 */
.L_x_57:
        /* <DEDUP_REMOVED lines=8> */
.L_x_60:
[----:B------:R-:W-:Y:S05]  /*46c0*/  BSYNC B1 ;  /* 0x0000000000017941 */ /* 0x000fea0003800000 */
.L_x_59:
        /* <DEDUP_REMOVED lines=8> */
.L_x_62:
[----:B------:R-:W-:Y:S05]  /*4750*/  BSYNC B1 ;  /* 0x0000000000017941 */ /* 0x000fea0003800000 */
.L_x_61:
[----:B-1---5:R-:W-:Y:S01]  /*4760*/  FMUL R13, R68, R57 ;  /* 0x00000039440d7220 */ /* 0x022fe20000400000 */
[----:B------:R-:W-:Y:S01]  /*4770*/  ISETP.GT.AND P3, PT, R0, RZ, P0 ;  /* 0x000000ff0000720c */ /* 0x000fe20000764270 */
[----:B------:R-:W-:Y:S02]  /*4780*/  BSSY B1, `(.L_x_63) ;  /* 0x0000005000017945 */ /* 0x000fe40003800000 */
[----:B------:R-:W-:-:S05]  /*4790*/  FFMA R13, R36, R56, R13 ;  /* 0x00000038240d7223 */ /* 0x000fca000000000d */
[----:B------:R1:W-:Y:S05]  /*47a0*/  @P2 STG.E desc[UR36][R8.64+0x60], R13 ;  /* 0x0000600d08002986 */ /* 0x0003ea000c101924 */
[----:B------:R-:W-:Y:S05]  /*47b0*/  @!P3 BRA `(.L_x_64) ;  /* 0x000000000004b947 */ /* 0x000fea0003800000 */
[----:B------:R0:W5:Y:S02]  /*47c0*/  LDG.E.LTC128B R68, desc[UR36][R4.64+0x64] ;  /* 0x0000642404447981 */ /* 0x000164000c1e1920 */
.L_x_64:
[----:B------:R-:W-:Y:S05]  /*47d0*/  BSYNC B1 ;  /* 0x0000000000017941 */ /* 0x000fea0003800000 */
.L_x_63:
[----:B-----5:R-:W-:Y:S01]  /*47e0*/  FMUL R12, R68, R57 ;  /* 0x00000039440c7220 */ /* 0x020fe20000400000 */
[----:B------:R-:W-:Y:S01]  /*47f0*/  ISETP.GT.AND P2, PT, R0, 0x8, P1 ;  /* 0x000000080000780c */ /* 0x000fe20000f44270 */
[----:B------:R-:W-:Y:S02]  /*4800*/  BSSY B1, `(.L_x_65) ;  /* 0x0000005000017945 */ /* 0x000fe40003800000 */
[----:B------:R-:W-:-:S05]  /*4810*/  FFMA R37, R37, R56, R12 ;  /* 0x0000003825257223 */ /* 0x000fca000000000c */
[----:B------:R0:W-:Y:S05]  /*4820*/  @P3 STG.E desc[UR36][R8.64+0x64], R37 ;  /* 0x0000642508003986 */ /* 0x0001ea000c101924 */
[----:B------:R-:W-:Y:S05]  /*4830*/  @!P2 BRA `(.L_x_66) ;  /* 0x000000000004a947 */ /* 0x000fea0003800000 */
[----:B------:R0:W5:Y:S02]  /*4840*/  LDG.E.LTC128B R68, desc[UR36][R6.64+0x60] ;  /* 0x0000602406447981 */ /* 0x000164000c1e1920 */
.L_x_66:
[----:B------:R-:W-:Y:S05]  /*4850*/  BSYNC B1 ;  /* 0x0000000000017941 */ /* 0x000fea0003800000 */
.L_x_65:
        /* <DEDUP_REMOVED lines=8> */
.L_x_68:
[----:B------:R-:W-:Y:S05]  /*48e0*/  BSYNC B1 ;  /* 0x0000000000017941 */ /* 0x000fea0003800000 */
.L_x_67:
        /* <DEDUP_REMOVED lines=8> */
.L_x_70:
[----:B------:R-:W-:Y:S05]  /*4970*/  BSYNC B1 ;  /* 0x0000000000017941 */ /* 0x000fea0003800000 */
.L_x_69:
[----:B-1---5:R-:W-:Y:S01]  /*4980*/  FMUL R13, R68, R57 ;  /* 0x00000039440d7220 */ /* 0x022fe20000400000 */
[----:B------:R-:W-:Y:S01]  /*4990*/  ISETP.GT.AND P3, PT, R0, RZ, P0 ;  /* 0x000000ff0000720c */ /* 0x000fe20000764270 */
[----:B------:R-:W-:Y:S02]  /*49a0*/  BSSY B1, `(.L_x_71) ;  /* 0x0000005000017945 */ /* 0x000fe40003800000 */
[----:B------:R-:W-:-:S05]  /*49b0*/  FFMA R13, R40, R56, R13 ;  /* 0x00000038280d7223 */ /* 0x000fca000000000d */
[----:B------:R1:W-:Y:S05]  /*49c0*/  @P2 STG.E desc[UR36][R8.64+0x80], R13 ;  /* 0x0000800d08002986 */ /* 0x0003ea000c101924 */
[----:B------:R-:W-:Y:S05]  /*49d0*/  @!P3 BRA `(.L_x_72) ;  /* 0x000000000004b947 */ /* 0x000fea0003800000 */
[----:B------:R0:W5:Y:S02]  /*49e0*/  LDG.E.LTC128B R68, desc[UR36][R4.64+0x84] ;  /* 0x0000842404447981 */ /* 0x000164000c1e1920 */
.L_x_72:
[----:B------:R-:W-:Y:S05]  /*49f0*/  BSYNC B1 ;  /* 0x0000000000017941 */ /* 0x000fea0003800000 */
.L_x_71:
[----:B-----5:R-:W-:Y:S01]  /*4a00*/  FMUL R12, R68, R57 ;  /* 0x00000039440c7220 */ /* 0x020fe20000400000 */
[----:B------:R-:W-:Y:S01]  /*4a10*/  ISETP.GT.AND P2, PT, R0, 0x8, P1 ;  /* 0x000000080000780c */ /* 0x000fe20000f44270 */
[----:B------:R-:W-:Y:S02]  /*4a20*/  BSSY B1, `(.L_x_73) ;  /* 0x0000005000017945 */ /* 0x000fe40003800000 */
[----:B------:R-:W-:-:S05]  /*4a30*/  FFMA R41, R41, R56, R12 ;  /* 0x0000003829297223 */ /* 0x000fca000000000c */
[----:B------:R0:W-:Y:S05]  /*4a40*/  @P3 STG.E desc[UR36][R8.64+0x84], R41 ;  /* 0x0000842908003986 */ /* 0x0001ea000c101924 */
[----:B------:R-:W-:Y:S05]  /*4a50*/  @!P2 BRA `(.L_x_74) ;  /* 0x000000000004a947 */ /* 0x000fea0003800000 */
[----:B------:R0:W5:Y:S02]  /*4a60*/  LDG.E.LTC128B R68, desc[UR36][R6.64+0x80] ;  /* 0x0000802406447981 */ /* 0x000164000c1e1920 */
.L_x_74:
[----:B------:R-:W-:Y:S05]  /*4a70*/  BSYNC B1 ;  /* 0x0000000000017941 */ /* 0x000fea0003800000 */
.L_x_73:
        /* <DEDUP_REMOVED lines=8> */
.L_x_76:
[----:B------:R-:W-:Y:S05]  /*4b00*/  BSYNC B1 ;  /* 0x0000000000017941 */ /* 0x000fea0003800000 */
.L_x_75:
        /* <DEDUP_REMOVED lines=8> */
.L_x_78:
[----:B------:R-:W-:Y:S05]  /*4b90*/  BSYNC B1 ;  /* 0x0000000000017941 */ /* 0x000fea0003800000 */
.L_x_77:
[----:B-1---5:R-:W-:Y:S01]  /*4ba0*/  FMUL R13, R68, R57 ;  /* 0x00000039440d7220 */ /* 0x022fe20000400000 */
[----:B------:R-:W-:Y:S01]  /*4bb0*/  ISETP.GT.AND P3, PT, R0, RZ, P0 ;  /* 0x000000ff0000720c */ /* 0x000fe20000764270 */
[----:B------:R-:W-:Y:S02]  /*4bc0*/  BSSY B1, `(.L_x_79) ;  /* 0x0000005000017945 */ /* 0x000fe40003800000 */
[----:B------:R-:W-:-:S05]  /*4bd0*/  FFMA R13, R44, R56, R13 ;  /* 0x000000382c0d7223 */ /* 0x000fca000000000d */
[----:B------:R1:W-:Y:S05]  /*4be0*/  @P2 STG.E desc[UR36][R8.64+0xa0], R13 ;  /* 0x0000a00d08002986 */ /* 0x0003ea000c101924 */
[----:B------:R-:W-:Y:S05]  /*4bf0*/  @!P3 BRA `(.L_x_80) ;  /* 0x000000000004b947 */ /* 0x000fea0003800000 */
[----:B------:R0:W5:Y:S02]  /*4c00*/  LDG.E.LTC128B R68, desc[UR36][R4.64+0xa4] ;  /* 0x0000a42404447981 */ /* 0x000164000c1e1920 */
.L_x_80:
[----:B------:R-:W-:Y:S05]  /*4c10*/  BSYNC B1 ;  /* 0x0000000000017941 */ /* 0x000fea0003800000 */
.L_x_79:
[----:B-----5:R-:W-:Y:S01]  /*4c20*/  FMUL R12, R68, R57 ;  /* 0x00000039440c7220 */ /* 0x020fe20000400000 */
[----:B------:R-:W-:Y:S01]  /*4c30*/  ISETP.GT.AND P2, PT, R0, 0x8, P1 ;  /* 0x000000080000780c */ /* 0x000fe20000f44270 */
[----:B------:R-:W-:Y:S02]  /*4c40*/  BSSY B1, `(.L_x_81) ;  /* 0x0000005000017945 */ /* 0x000fe40003800000 */
[----:B------:R-:W-:-:S05]  /*4c50*/  FFMA R45, R45, R56, R12 ;  /* 0x000000382d2d7223 */ /* 0x000fca000000000c */
[----:B------:R0:W-:Y:S05]  /*4c60*/  @P3 STG.E desc[UR36][R8.64+0xa4], R45 ;  /* 0x0000a42d08003986 */ /* 0x0001ea000c101924 */
[----:B------:R-:W-:Y:S05]  /*4c70*/  @!P2 BRA `(.L_x_82) ;  /* 0x000000000004a947 */ /* 0x000fea0003800000 */
[----:B------:R0:W5:Y:S02]  /*4c80*/  LDG.E.LTC128B R68, desc[UR36][R6.64+0xa0] ;  /* 0x0000a02406447981 */ /* 0x000164000c1e1920 */
.L_x_82:
[----:B------:R-:W-:Y:S05]  /*4c90*/  BSYNC B1 ;  /* 0x0000000000017941 */ /* 0x000fea0003800000 */
.L_x_81:
        /* <DEDUP_REMOVED lines=8> */
.L_x_84:
[----:B------:R-:W-:Y:S05]  /*4d20*/  BSYNC B1 ;  /* 0x0000000000017941 */ /* 0x000fea0003800000 */
.L_x_83:
        /* <DEDUP_REMOVED lines=8> */
.L_x_86:
[----:B------:R-:W-:Y:S05]  /*4db0*/  BSYNC B1 ;  /* 0x0000000000017941 */ /* 0x000fea0003800000 */
.L_x_85:
[----:B-1---5:R-:W-:Y:S01]  /*4dc0*/  FMUL R13, R68, R57 ;  /* 0x00000039440d7220 */ /* 0x022fe20000400000 */
[----:B------:R-:W-:Y:S01]  /*4dd0*/  ISETP.GT.AND P3, PT, R0, RZ, P0 ;  /* 0x000000ff0000720c */ /* 0x000fe20000764270 */
[----:B------:R-:W-:Y:S02]  /*4de0*/  BSSY B1, `(.L_x_87) ;  /* 0x0000005000017945 */ /* 0x000fe40003800000 */
[----:B------:R-:W-:-:S05]  /*4df0*/  FFMA R13, R48, R56, R13 ;  /* 0x00000038300d7223 */ /* 0x000fca000000000d */
[----:B------:R1:W-:Y:S05]  /*4e00*/  @P2 STG.E desc[UR36][R8.64+0xc0], R13 ;  /* 0x0000c00d08002986 */ /* 0x0003ea000c101924 */
[----:B------:R-:W-:Y:S05]  /*4e10*/  @!P3 BRA `(.L_x_88) ;  /* 0x000000000004b947 */ /* 0x000fea0003800000 */
[----:B------:R0:W5:Y:S02]  /*4e20*/  LDG.E.LTC128B R68, desc[UR36][R4.64+0xc4] ;  /* 0x0000c42404447981 */ /* 0x000164000c1e1920 */
.L_x_88:
[----:B------:R-:W-:Y:S05]  /*4e30*/  BSYNC B1 ;  /* 0x0000000000017941 */ /* 0x000fea0003800000 */
.L_x_87:
[----:B-----5:R-:W-:Y:S01]  /*4e40*/  FMUL R12, R68, R57 ;  /* 0x00000039440c7220 */ /* 0x020fe20000400000 */
[----:B------:R-:W-:Y:S01]  /*4e50*/  ISETP.GT.AND P2, PT, R0, 0x8, P1 ;  /* 0x000000080000780c */ /* 0x000fe20000f44270 */
[----:B------:R-:W-:Y:S02]  /*4e60*/  BSSY B1, `(.L_x_89) ;  /* 0x0000005000017945 */ /* 0x000fe40003800000 */
[----:B------:R-:W-:-:S05]  /*4e70*/  FFMA R49, R49, R56, R12 ;  /* 0x0000003831317223 */ /* 0x000fca000000000c */
[----:B------:R0:W-:Y:S05]  /*4e80*/  @P3 STG.E desc[UR36][R8.64+0xc4], R49 ;  /* 0x0000c43108003986 */ /* 0x0001ea000c101924 */
[----:B------:R-:W-:Y:S05]  /*4e90*/  @!P2 BRA `(.L_x_90) ;  /* 0x000000000004a947 */ /* 0x000fea0003800000 */
[----:B------:R0:W5:Y:S02]  /*4ea0*/  LDG.E.LTC128B R68, desc[UR36][R6.64+0xc0] ;  /* 0x0000c02406447981 */ /* 0x000164000c1e1920 */
.L_x_90:
[----:B------:R-:W-:Y:S05]  /*4eb0*/  BSYNC B1 ;  /* 0x0000000000017941 */ /* 0x000fea0003800000 */
.L_x_89:
        /* <DEDUP_REMOVED lines=8> */
.L_x_92:
[----:B------:R-:W-:Y:S05]  /*4f40*/  BSYNC B1 ;  /* 0x0000000000017941 */ /* 0x000fea0003800000 */
.L_x_91:
        /* <DEDUP_REMOVED lines=8> */
.L_x_94:
[----:B------:R-:W-:Y:S05]  /*4fd0*/  BSYNC B1 ;  /* 0x0000000000017941 */ /* 0x000fea0003800000 */
.L_x_93:
[----:B-----5:R-:W-:Y:S01]  /*4fe0*/  FMUL R3, R68, R57 ;  /* 0x0000003944037220 */ /* 0x020fe20000400000 */
[----:B------:R-:W-:Y:S01]  /*4ff0*/  ISETP.GT.AND P3, PT, R0, RZ, P0 ;  /* 0x000000ff0000720c */ /* 0x000fe20000764270 */
[----:B------:R-:W-:Y:S02]  /*5000*/  BSSY B1, `(.L_x_95) ;  /* 0x0000005000017945 */ /* 0x000fe40003800000 */
[----:B------:R-:W-:-:S05]  /*5010*/  FFMA R3, R52, R56, R3 ;  /* 0x0000003834037223 */ /* 0x000fca0000000003 */
[----:B------:R0:W-:Y:S05]  /*5020*/  @P2 STG.E desc[UR36][R8.64+0xe0], R3 ;  /* 0x0000e00308002986 */ /* 0x0001ea000c101924 */
[----:B------:R-:W-:Y:S05]  /*5030*/  @!P3 BRA `(.L_x_96) ;  /* 0x000000000004b947 */ /* 0x000fea0003800000 */
[----:B------:R0:W5:Y:S02]  /*5040*/  LDG.E.LTC128B R68, desc[UR36][R4.64+0xe4] ;  /* 0x0000e42404447981 */ /* 0x000164000c1e1920 */
.L_x_96:
[----:B------:R-:W-:Y:S05]  /*5050*/  BSYNC B1 ;  /* 0x0000000000017941 */ /* 0x000fea0003800000 */
.L_x_95:
[----:B0---45:R-:W-:Y:S01]  /*5060*/  FMUL R4, R68, R57 ;  /* 0x0000003944047220 */ /* 0x031fe20000400000 */
[----:B------:R-:W-:Y:S01]  /*5070*/  ISETP.GT.AND P1, PT, R0, 0x8, P1 ;  /* 0x000000080000780c */ /* 0x000fe20000f24270 */
[----:B------:R-:W-:Y:S02]  /*5080*/  BSSY B1, `(.L_x_97) ;  /* 0x0000005000017945 */ /* 0x000fe40003800000 */
[----:B------:R-:W-:-:S05]  /*5090*/  FFMA R53, R53, R56, R4 ;  /* 0x0000003835357223 */ /* 0x000fca0000000004 */
[----:B------:R0:W-:Y:S05]  /*50a0*/  @P3 STG.E desc[UR36][R8.64+0xe4], R53 ;  /* 0x0000e43508003986 */ /* 0x0001ea000c101924 */
[----:B------:R-:W-:Y:S05]  /*50b0*/  @!P1 BRA `(.L_x_98) ;  /* 0x0000000000049947 */ /* 0x000fea0003800000 */
[----:B------:R4:W5:Y:S02]  /*50c0*/  LDG.E.LTC128B R68, desc[UR36][R6.64+0xe0] ;  /* 0x0000e02406447981 */ /* 0x000964000c1e1920 */
.L_x_98:
[----:B------:R-:W-:Y:S05]  /*50d0*/  BSYNC B1 ;  /* 0x0000000000017941 */ /* 0x000fea0003800000 */
.L_x_97:
[----:B-----5:R-:W-:Y:S01]  /*50e0*/  FMUL R3, R68, R57 ;  /* 0x0000003944037220 */ /* 0x020fe20000400000 */
[----:B------:R-:W-:Y:S01]  /*50f0*/  @P1 IMAD.MOV.U32 R4, RZ, RZ, R10 ;  /* 0x000000ffff041224 */ /* 0x000fe200078e000a */
[----:B------:R-:W-:Y:S01]  /*5100*/  ISETP.GT.AND P0, PT, R0, 0x8, P0 ;  /* 0x000000080000780c */ /* 0x000fe20000704270 */
[----:B------:R-:W-:Y:S02]  /*5110*/  @P1 IMAD.MOV.U32 R5, RZ, RZ, R11 ;  /* 0x000000ffff051224 */ /* 0x000fe400078e000b */
[----:B------:R-:W-:Y:S01]  /*5120*/  FFMA R3, R54, R56, R3 ;  /* 0x0000003836037223 */ /* 0x000fe20000000003 */
[----:B------:R-:W-:Y:S04]  /*5130*/  BSSY B1, `(.L_x_99) ;  /* 0x0000004000017945 */ /* 0x000fe80003800000 */
[----:B------:R0:W-:Y:S05]  /*5140*/  @P1 STG.E desc[UR36][R4.64+0xe0], R3 ;  /* 0x0000e00304001986 */ /* 0x0001ea000c101924 */
[----:B------:R-:W-:Y:S05]  /*5150*/  @!P0 BRA `(.L_x_100) ;  /* 0x0000000000048947 */ /* 0x000fea0003800000 */
[----:B------:R0:W5:Y:S02]  /*5160*/  LDG.E.LTC128B R68, desc[UR36][R6.64+0xe4] ;  /* 0x0000e42406447981 */ /* 0x000164000c1e1920 */
.L_x_100:
[----:B------:R-:W-:Y:S05]  /*5170*/  BSYNC B1 ;  /* 0x0000000000017941 */ /* 0x000fea0003800000 */
.L_x_99:
[----:B-----5:R-:W-:-:S04]  /*5180*/  FMUL R68, R68, R57 ;  /* 0x0000003944447220 */ /* 0x020fc80000400000 */
[----:B------:R-:W-:Y:S01]  /*5190*/  FFMA R55, R55, R56, R68 ;  /* 0x0000003837377223 */ /* 0x000fe20000000044 */
[----:B------:R-:W-:Y:S06]  /*51a0*/  @!P0 BRA `(.L_x_101) ;  /* 0x0000000400e08947 */ /* 0x000fec0003800000 */
[----:B------:R0:W-:Y:S01]  /*51b0*/  STG.E desc[UR36][R10.64+0xe4], R55 ;  /* 0x0000e4370a007986 */ /* 0x0001e2000c101924 */
[----:B------:R-:W-:Y:S05]  /*51c0*/  BRA `(.L_x_101) ;  /* 0x0000000400d87947 */ /* 0x000fea0003800000 */
.L_x_40:
[----:B------:R-:W-:Y:S01]  /*51d0*/  ULDC.64 UR4, c[0x0][0x5c0] ;  /* 0x0001700000047ab9 */ /* 0x000fe20000000a00 */
[----:B------:R-:W-:Y:S01]  /*51e0*/  ISETP.GT.AND P0, PT, R3, 0x1, PT ;  /* 0x000000010300780c */ /* 0x000fe20003f04270 */
[-C--:B------:R-:W-:Y:S01]  /*51f0*/  FMUL R9, R24, R56.reuse ;  /* 0x0000003818097220 */ /* 0x080fe20000400000 */
[----:B------:R-:W-:Y:S01]  /*5200*/  LEA R4, P2, R72, UR4, 0x2 ;  /* 0x0000000448047c11 */ /* 0x000fe2000f8410ff */
[-C--:B------:R-:W-:Y:S01]  /*5210*/  FMUL R25, R25, R56.reuse ;  /* 0x0000003819197220 */ /* 0x080fe20000400000 */
[----:B------:R-:W-:Y:S01]  /*5220*/  ISETP.GT.AND P4, PT, R0, RZ, P0 ;  /* 0x000000ff0000720c */ /* 0x000fe20000784270 */
[-C--:B------:R-:W-:Y:S01]  /*5230*/  FMUL R11, R26, R56.reuse ;  /* 0x000000381a0b7220 */ /* 0x080fe20000400000 */
[----:B------:R-:W-:Y:S01]  /*5240*/  LEA.HI.X R5, R72, UR5, R81, 0x2, P2 ;  /* 0x0000000548057c11 */ /* 0x000fe200090f1451 */
[-C--:B------:R-:W-:Y:S01]  /*5250*/  FMUL R27, R27, R56.reuse ;  /* 0x000000381b1b7220 */ /* 0x080fe20000400000 */
[C---:B------:R-:W-:Y:S01]  /*5260*/  ISETP.GT.AND P2, PT, R0.reuse, 0x8, P1 ;  /* 0x000000080000780c */ /* 0x040fe20000f44270 */
[----:B------:R-:W-:Y:S01]  /*5270*/  FMUL R29, R29, R56 ;  /* 0x000000381d1d7220 */ /* 0x000fe20000400000 */
[C---:B------:R-:W-:Y:S01]  /*5280*/  SHF.L.U64.HI R7, R63.reuse, 0x2, R64 ;  /* 0x000000023f077819 */ /* 0x040fe20000010240 */
[----:B------:R0:W-:Y:S01]  /*5290*/  @P3 STG.E desc[UR36][R4.64], R9 ;  /* 0x0000000904003986 */ /* 0x0001e2000c101924 */
[----:B------:R-:W-:Y:S01]  /*52a0*/  LEA R6, P3, R63, R4, 0x2 ;  /* 0x000000043f067211 */ /* 0x000fe200078610ff */
[-C--:B------:R-:W-:Y:S01]  /*52b0*/  FMUL R31, R31, R56.reuse ;  /* 0x000000381f1f7220 */ /* 0x080fe20000400000 */
[----:B------:R-:W-:Y:S01]  /*52c0*/  ISETP.GT.AND P1, PT, R3, 0x8, PT ;  /* 0x000000080300780c */ /* 0x000fe20003f24270 */
[-C--:B------:R-:W-:Y:S01]  /*52d0*/  FMUL R33, R33, R56.reuse ;  /* 0x0000003821217220 */ /* 0x080fe20000400000 */
[C---:B------:R-:W-:Y:S01]  /*52e0*/  ISETP.GT.AND P0, PT, R0.reuse, 0x8, P0 ;  /* 0x000000080000780c */ /* 0x040fe20000704270 */
[----:B------:R-:W-:Y:S01]  /*52f0*/  IMAD.X R7, R7, 0x1, R5, P3 ;  /* 0x0000000107077824 */ /* 0x000fe200018e0605 */
[----:B------:R-:W-:Y:S01]  /*5300*/  ISETP.GT.AND P3, PT, R3, 0x9, PT ;  /* 0x000000090300780c */ /* 0x000fe20003f64270 */
[----:B------:R-:W-:Y:S01]  /*5310*/  @P4 STG.E desc[UR36][R4.64+0x4], R25 ;  /* 0x0000041904004986 */ /* 0x000fe2000c101924 */
[C---:B------:R-:W-:Y:S01]  /*5320*/  ISETP.GT.AND P4, PT, R0.reuse, RZ, P1 ;  /* 0x000000ff0000720c */ /* 0x040fe20000f84270 */
[-C--:B------:R-:W-:Y:S01]  /*5330*/  FMUL R35, R35, R56.reuse ;  /* 0x0000003823237220 */ /* 0x080fe20000400000 */
[C---:B------:R-:W-:Y:S01]  /*5340*/  ISETP.GT.AND P1, PT, R0.reuse, 0x8, P1 ;  /* 0x000000080000780c */ /* 0x040fe20000f24270 */
[----:B------:R1:W-:Y:S01]  /*5350*/  @P2 STG.E desc[UR36][R6.64], R11 ;  /* 0x0000000b06002986 */ /* 0x0003e2000c101924 */
[----:B------:R-:W-:Y:S01]  /*5360*/  ISETP.GT.AND P2, PT, R0, RZ, P3 ;  /* 0x000000ff0000720c */ /* 0x000fe20001f44270 */
[-C--:B0-----:R-:W-:Y:S01]  /*5370*/  FMUL R9, R28, R56.reuse ;  /* 0x000000381c097220 */ /* 0x081fe20000400000 */
[C---:B------:R-:W-:Y:S01]  /*5380*/  ISETP.GT.AND P3, PT, R0.reuse, 0x8, P3 ;  /* 0x000000080000780c */ /* 0x040fe20001f64270 */
[-C--:B------:R-:W-:Y:S01]  /*5390*/  FMUL R37, R37, R56.reuse ;  /* 0x0000003825257220 */ /* 0x080fe20000400000 */
[-C--:B------:R-:W-:Y:S01]  /*53a0*/  FMUL R39, R39, R56.reuse ;  /* 0x0000003827277220 */ /* 0x080fe20000400000 */
[----:B------:R-:W-:Y:S01]  /*53b0*/  @P0 STG.E desc[UR36][R6.64+0x4], R27 ;  /* 0x0000041b06000986 */ /* 0x000fe2000c101924 */
[----:B------:R-:W-:Y:S01]  /*53c0*/  ISETP.GT.AND P0, PT, R3, 0x10, PT ;  /* 0x000000100300780c */ /* 0x000fe20003f04270 */
[-C--:B------:R-:W-:Y:S01]  /*53d0*/  FMUL R41, R41, R56.reuse ;  /* 0x0000003829297220 */ /* 0x080fe20000400000 */
[-C--:B------:R-:W-:Y:S01]  /*53e0*/  FMUL R43, R43, R56.reuse ;  /* 0x000000382b2b7220 */ /* 0x080fe20000400000 */
[----:B------:R0:W-:Y:S01]  /*53f0*/  @P4 STG.E desc[UR36][R4.64+0x20], R9 ;  /* 0x0000200904004986 */ /* 0x0001e2000c101924 */
[----:B------:R-:W-:Y:S01]  /*5400*/  ISETP.GT.AND P4, PT, R0, RZ, P0 ;  /* 0x000000ff0000720c */ /* 0x000fe20000784270 */
[-C--:B-1----:R-:W-:Y:S01]  /*5410*/  FMUL R11, R30, R56.reuse ;  /* 0x000000381e0b7220 */ /* 0x082fe20000400000 */
[C---:B------:R-:W-:Y:S01]  /*5420*/  ISETP.GT.AND P0, PT, R0.reuse, 0x8, P0 ;  /* 0x000000080000780c */ /* 0x040fe20000704270 */
[----:B------:R-:W-:Y:S01]  /*5430*/  @P2 STG.E desc[UR36][R4.64+0x24], R29 ;  /* 0x0000241d04002986 */ /* 0x000fe2000c101924 */
[----:B------:R-:W-:Y:S01]  /*5440*/  ISETP.GT.AND P2, PT, R3, 0x11, PT ;  /* 0x000000110300780c */ /* 0x000fe20003f44270 */
[-C--:B------:R-:W-:Y:S01]  /*5450*/  FMUL R45, R45, R56.reuse ;  /* 0x000000382d2d7220 */ /* 0x080fe20000400000 */
[-C--:B------:R-:W-:Y:S01]  /*5460*/  FMUL R47, R47, R56.reuse ;  /* 0x000000382f2f7220 */ /* 0x080fe20000400000 */
[----:B------:R1:W-:Y:S01]  /*5470*/  @P1 STG.E desc[UR36][R6.64+0x20], R11 ;  /* 0x0000200b06001986 */ /* 0x0003e2000c101924 */
[C---:B------:R-:W-:Y:S01]  /*5480*/  ISETP.GT.AND P1, PT, R0.reuse, RZ, P2 ;  /* 0x000000ff0000720c */ /* 0x040fe20001724270 */
[-C--:B------:R-:W-:Y:S01]  /*5490*/  FMUL R49, R49, R56.reuse ;  /* 0x0000003831317220 */ /* 0x080fe20000400000 */
[----:B------:R-:W-:Y:S01]  /*54a0*/  ISETP.GT.AND P2, PT, R0, 0x8, P2 ;  /* 0x000000080000780c */ /* 0x000fe20001744270 */
[-C--:B0-----:R-:W-:Y:S01]  /*54b0*/  FMUL R9, R32, R56.reuse ;  /* 0x0000003820097220 */ /* 0x081fe20000400000 */
[----:B------:R-:W-:Y:S01]  /*54c0*/  @P3 STG.E desc[UR36][R6.64+0x24], R31 ;  /* 0x0000241f06003986 */ /* 0x000fe2000c101924 */
[----:B------:R-:W-:Y:S01]  /*54d0*/  ISETP.GT.AND P3, PT, R3, 0x18, PT ;  /* 0x000000180300780c */ /* 0x000fe20003f64270 */
[-C--:B------:R-:W-:Y:S01]  /*54e0*/  FMUL R51, R51, R56.reuse ;  /* 0x0000003833337220 */ /* 0x080fe20000400000 */
[-C--:B------:R-:W-:Y:S01]  /*54f0*/  FMUL R53, R53, R56.reuse ;  /* 0x0000003835357220 */ /* 0x080fe20000400000 */
[----:B------:R0:W-:Y:S01]  /*5500*/  @P4 STG.E desc[UR36][R4.64+0x40], R9 ;  /* 0x0000400904004986 */ /* 0x0001e2000c101924 */
[----:B------:R-:W-:Y:S01]  /*5510*/  ISETP.GT.AND P4, PT, R0, RZ, P3 ;  /* 0x000000ff0000720c */ /* 0x000fe20001f84270 */
[-C--:B------:R-:W-:Y:S01]  /*5520*/  FMUL R55, R55, R56.reuse ;  /* 0x0000003837377220 */ /* 0x080fe20000400000 */
[----:B-1----:R-:W-:Y:S01]  /*5530*/  FMUL R11, R34, R56 ;  /* 0x00000038220b7220 */ /* 0x002fe20000400000 */
[----:B------:R-:W-:Y:S01]  /*5540*/  ISETP.GT.AND P3, PT, R0, 0x8, P3 ;  /* 0x000000080000780c */ /* 0x000fe20001f64270 */
[----:B------:R-:W-:Y:S01]  /*5550*/  @P1 STG.E desc[UR36][R4.64+0x44], R33 ;  /* 0x0000442104001986 */ /* 0x000fe2000c101924 */
[----:B------:R-:W-:-:S03]  /*5560*/  ISETP.GT.AND P1, PT, R3, 0x19, PT ;  /* 0x000000190300780c */ /* 0x000fc60003f24270 */
[----:B------:R1:W-:Y:S01]  /*5570*/  @P0 STG.E desc[UR36][R6.64+0x40], R11 ;  /* 0x0000400b06000986 */ /* 0x0003e2000c101924 */
[----:B------:R-:W-:Y:S01]  /*5580*/  ISETP.GT.AND P0, PT, R0, RZ, P1 ;  /* 0x000000ff0000720c */ /* 0x000fe20000f04270 */
[-C--:B0-----:R-:W-:Y:S02]  /*5590*/  FMUL R9, R36, R56.reuse ;  /* 0x0000003824097220 */ /* 0x081fe40000400000 */
[----:B------:R-:W-:Y:S01]  /*55a0*/  @P2 STG.E desc[UR36][R6.64+0x44], R35 ;  /* 0x0000442306002986 */ /* 0x000fe2000c101924 */
[----:B------:R-:W-:Y:S02]  /*55b0*/  ISETP.GT.AND P2, PT, R3, 0x20, PT ;  /* 0x000000200300780c */ /* 0x000fe40003f44270 */
[C---:B------:R-:W-:Y:S01]  /*55c0*/  ISETP.GT.AND P1, PT, R0.reuse, 0x8, P1 ;  /* 0x000000080000780c */ /* 0x040fe20000f24270 */
[----:B------:R0:W-:Y:S01]  /*55d0*/  @P4 STG.E desc[UR36][R4.64+0x60], R9 ;  /* 0x0000600904004986 */ /* 0x0001e2000c101924 */
[C---:B------:R-:W-:Y:S02]  /*55e0*/  ISETP.GT.AND P4, PT, R0.reuse, RZ, P2 ;  /* 0x000000ff0000720c */ /* 0x040fe40001784270 */
[----:B------:R-:W-:Y:S01]  /*55f0*/  ISETP.GT.AND P2, PT, R0, 0x8, P2 ;  /* 0x000000080000780c */ /* 0x000fe20001744270 */
[----:B-1----:R-:W-:-:S02]  /*5600*/  FMUL R11, R38, R56 ;  /* 0x00000038260b7220 */ /* 0x002fc40000400000 */
[----:B------:R-:W-:Y:S01]  /*5610*/  @P0 STG.E desc[UR36][R4.64+0x64], R37 ;  /* 0x0000642504000986 */ /* 0x000fe2000c101924 */
[----:B------:R-:W-:-:S03]  /*5620*/  ISETP.GT.AND P0, PT, R3, 0x21, PT ;  /* 0x000000210300780c */ /* 0x000fc60003f04270 */
[----:B------:R1:W-:Y:S01]  /*5630*/  @P3 STG.E desc[UR36][R6.64+0x60], R11 ;  /* 0x0000600b06003986 */ /* 0x0003e2000c101924 */
[----:B------:R-:W-:Y:S01]  /*5640*/  ISETP.GT.AND P3, PT, R0, RZ, P0 ;  /* 0x000000ff0000720c */ /* 0x000fe20000764270 */
[----:B0-----:R-:W-:Y:S01]  /*5650*/  FMUL R9, R40, R56 ;  /* 0x0000003828097220 */ /* 0x001fe20000400000 */
[----:B------:R-:W-:Y:S01]  /*5660*/  ISETP.GT.AND P0, PT, R0, 0x8, P0 ;  /* 0x000000080000780c */ /* 0x000fe20000704270 */
[----:B------:R-:W-:Y:S01]  /*5670*/  @P1 STG.E desc[UR36][R6.64+0x64], R39 ;  /* 0x0000642706001986 */ /* 0x000fe2000c101924 */
[----:B------:R-:W-:-:S03]  /*5680*/  ISETP.GT.AND P1, PT, R3, 0x28, PT ;  /* 0x000000280300780c */ /* 0x000fc60003f24270 */
[----:B------:R0:W-:Y:S01]  /*5690*/  @P4 STG.E desc[UR36][R4.64+0x80], R9 ;  /* 0x0000800904004986 */ /* 0x0001e2000c101924 */
[C---:B------:R-:W-:Y:S02]  /*56a0*/  ISETP.GT.AND P4, PT, R0.reuse, RZ, P1 ;  /* 0x000000ff0000720c */ /* 0x040fe40000f84270 */
[----:B------:R-:W-:Y:S01]  /*56b0*/  ISETP.GT.AND P1, PT, R0, 0x8, P1 ;  /* 0x000000080000780c */ /* 0x000fe20000f24270 */
[----:B-1----:R-:W-:Y:S02]  /*56c0*/  FMUL R11, R42, R56 ;  /* 0x000000382a0b7220 */ /* 0x002fe40000400000 */
        /* <DEDUP_REMOVED lines=21> */
[----:B------:R-:W-:Y:S01]  /*5820*/  ISETP.GT.AND P4, PT, R3, 0x38, PT ;  /* 0x000000380300780c */ /* 0x000fe20003f84270 */
[-C--:B------:R-:W-:Y:S01]  /*5830*/  FMUL R3, R50, R56.reuse ;  /* 0x0000003832037220 */ /* 0x080fe20000400000 */
[----:B-1----:R-:W-:-:S03]  /*5840*/  FMUL R11, R54, R56 ;  /* 0x00000038360b7220 */ /* 0x002fc60000400000 */
[----:B------:R-:W-:Y:S01]  /*5850*/  @P1 STG.E desc[UR36][R4.64+0xc4], R49 ;  /* 0x0000c43104001986 */ /* 0x000fe2000c101924 */
[C---:B------:R-:W-:Y:S02]  /*5860*/  ISETP.GT.AND P1, PT, R0.reuse, RZ, P4 ;  /* 0x000000ff0000720c */ /* 0x040fe40002724270 */
[C---:B------:R-:W-:Y:S01]  /*5870*/  ISETP.GT.AND P4, PT, R0.reuse, 0x8, P4 ;  /* 0x000000080000780c */ /* 0x040fe20002784270 */
[----:B------:R-:W-:Y:S01]  /*5880*/  @P0 STG.E desc[UR36][R6.64+0xc0], R3 ;  /* 0x0000c00306000986 */ /* 0x000fe2000c101924 */
[----:B------:R-:W-:Y:S01]  /*5890*/  ISETP.GT.AND P0, PT, R0, RZ, P3 ;  /* 0x000000ff0000720c */ /* 0x000fe20001f04270 */
[----:B0-----:R-:W-:Y:S01]  /*58a0*/  FMUL R9, R52, R56 ;  /* 0x0000003834097220 */ /* 0x001fe20000400000 */
[----:B------:R-:W-:Y:S01]  /*58b0*/  ISETP.GT.AND P3, PT, R0, 0x8, P3 ;  /* 0x000000080000780c */ /* 0x000fe20001f64270 */
[----:B------:R-:W-:Y:S06]  /*58c0*/  @P2 STG.E desc[UR36][R6.64+0xc4], R51 ;  /* 0x0000c43306002986 */ /* 0x000fec000c101924 */
[----:B------:R-:W-:Y:S04]  /*58d0*/  @P1 STG.E desc[UR36][R4.64+0xe0], R9 ;  /* 0x0000e00904001986 */ /* 0x000fe8000c101924 */
[----:B------:R0:W-:Y:S02]  /*58e0*/  @P0 STG.E desc[UR36][R4.64+0xe4], R53 ;  /* 0x0000e43504000986 */ /* 0x0001e4000c101924 */
[----:B0-----:R-:W-:-:S02]  /*58f0*/  @P4 IMAD.MOV.U32 R4, RZ, RZ, R6 ;  /* 0x000000ffff044224 */ /* 0x001fc400078e0006 */
[----:B------:R-:W-:-:S05]  /*5900*/  @P4 IMAD.MOV.U32 R5, RZ, RZ, R7 ;  /* 0x000000ffff054224 */ /* 0x000fca00078e0007 */
[----:B------:R0:W-:Y:S04]  /*5910*/  @P4 STG.E desc[UR36][R4.64+0xe0], R11 ;  /* 0x0000e00b04004986 */ /* 0x0001e8000c101924 */
[----:B------:R0:W-:Y:S02]  /*5920*/  @P3 STG.E desc[UR36][R6.64+0xe4], R55 ;  /* 0x0000e43706003986 */ /* 0x0001e4000c101924 */
.L_x_101:
[----:B------:R-:W-:Y:S05]  /*5930*/  BSYNC B0 ;  /* 0x0000000000007941 */ /* 0x000fea0003800000 */
.L_x_39:
[----:B------:R-:W-:Y:S01]  /*5940*/  IADD3 R18, P0, R18, UR54, RZ ;  /* 0x0000003612127c10 */ /* 0x000fe2000ff1e0ff */
[----:B------:R-:W-:Y:S01]  /*5950*/  ULDC.64 UR4, c[0x0][0x650] ;  /* 0x0001940000047ab9 */ /* 0x000fe20000000a00 */
[----:B------:R-:W-:Y:S01]  /*5960*/  PRMT R0, RZ, 0x7610, R0 ;  /* 0x00007610ff007816 */ /* 0x000fe20000000000 */
[----:B------:R-:W-:Y:S01]  /*5970*/  IMAD.MOV.U32 R68, RZ, RZ, -0x1 ;  /* 0xffffffffff447424 */ /* 0x000fe200078e00ff */
[----:B------:R-:W-:Y:S02]  /*5980*/  IADD3.X R17, R17, UR45, RZ, P0, !PT ;  /* 0x0000002d11117c10 */ /* 0x000fe400087fe4ff */
[----:B------:R-:W-:Y:S02]  /*5990*/  ISETP.GE.U32.AND P0, PT, R18, UR4, PT ;  /* 0x0000000412007c0c */ /* 0x000fe4000bf06070 */
[----:B------:R-:W-:Y:S02]  /*59a0*/  MOV R69, 0xffffffff ;  /* 0xffffffff00457802 */ /* 0x000fe40000000f00 */
[----:B------:R-:W-:-:S13]  /*59b0*/  ISETP.GE.U32.AND.EX P0, PT, R17, UR5, PT, P0 ;  /* 0x0000000511007c0c */ /* 0x000fda000bf06100 */
[----:B------:R-:W-:Y:S05]  /*59c0*/  @P0 BRA `(.L_x_102) ;  /* 0x0000000400540947 */ /* 0x000fea0003800000 */
[----:B01-3--:R-:W0:Y:S01]  /*59d0*/  LDC.64 R10, c[0x0][0x628] ;  /* 0x00018a00ff0a7b82 */ /* 0x00be220000000a00 */
[----:B------:R-:W1:Y:S01]  /*59e0*/  S2R R12, SR_CTAID.X ;  /* 0x00000000000c7919 */ /* 0x000e620000002500 */
[----:B------:R-:W-:Y:S02]  /*59f0*/  IMAD.MOV.U32 R8, RZ, RZ, R18 ;  /* 0x000000ffff087224 */ /* 0x000fe400078e0012 */
[----:B------:R-:W-:Y:S01]  /*5a00*/  IMAD.MOV.U32 R9, RZ, RZ, R17 ;  /* 0x000000ffff097224 */ /* 0x000fe200078e0011 */
[----:B------:R-:W3:Y:S03]  /*5a10*/  S2R R20, SR_CTAID.Y ;  /* 0x0000000000147919 */ /* 0x000ee60000002600 */
[----:B------:R-:W1:Y:S08]  /*5a20*/  LDC R0, c[0x0][0x630] ;  /* 0x00018c00ff007b82 */ /* 0x000e700000000800 */
[----:B------:R-:W1:Y:S01]  /*5a30*/  LDC.64 R14, c[0x0][0x620] ;  /* 0x00018800ff0e7b82 */ /* 0x000e620000000a00 */
[----:B0-----:R-:W-:-:S04]  /*5a40*/  ISETP.NE.U32.AND P0, PT, R10, RZ, PT ;  /* 0x000000ff0a00720c */ /* 0x001fc80003f05070 */
[----:B------:R-:W-:-:S13]  /*5a50*/  ISETP.NE.AND.EX P0, PT, R11, RZ, PT, P0 ;  /* 0x000000ff0b00720c */ /* 0x000fda0003f05300 */
[----:B-1-3--:R-:W-:Y:S05]  /*5a60*/  @!P0 BRA `(.L_x_103) ;  /* 0x0000000000288947 */ /* 0x00afea0003800000 */
[----:B------:R-:W0:Y:S02]  /*5a70*/  LDC R3, c[0x0][0x634] ;  /* 0x00018d00ff037b82 */ /* 0x000e240000000800 */
[----:B0-----:R-:W-:-:S05]  /*5a80*/  IADD3 R3, P0, R18, R3, RZ ;  /* 0x0000000312037210 */ /* 0x001fca0007f1e0ff */
[----:B------:R-:W-:-:S04]  /*5a90*/  IMAD.X R13, RZ, RZ, R17, P0 ;  /* 0x000000ffff0d7224 */ /* 0x000fc800000e0611 */
[----:B------:R-:W-:-:S04]  /*5aa0*/  IMAD.WIDE.U32 R4, R13, R10, RZ ;  /* 0x0000000a0d047225 */ /* 0x000fc800078e00ff */
[----:B--2-4-:R-:W-:-:S04]  /*5ab0*/  IMAD.WIDE.U32 R6, P0, R3, R11, R4 ;  /* 0x0000000b03067225 */ /* 0x014fc80007800004 */
[----:B------:R-:W-:-:S04]  /*5ac0*/  IMAD.WIDE.U32 R4, R3, R10, RZ ;  /* 0x0000000a03047225 */ /* 0x000fc800078e00ff */
[----:B------:R-:W-:Y:S01]  /*5ad0*/  IMAD.X R9, RZ, RZ, RZ, P0 ;  /* 0x000000ffff097224 */ /* 0x000fe200000e06ff */
[----:B------:R-:W-:Y:S01]  /*5ae0*/  IADD3 RZ, P0, R5, R6, RZ ;  /* 0x0000000605ff7210 */ /* 0x000fe20007f1e0ff */
[----:B------:R-:W-:-:S04]  /*5af0*/  IMAD.MOV.U32 R8, RZ, RZ, R7 ;  /* 0x000000ffff087224 */ /* 0x000fc800078e0007 */
[----:B------:R-:W-:-:S08]  /*5b00*/  IMAD.WIDE.U32.X R8, R13, R11, R8, P0 ;  /* 0x0000000b0d087225 */ /* 0x000fd000000e0408 */
.L_x_103:
[-CC-:B------:R-:W-:Y:S01]  /*5b10*/  SHF.R.U64 R69, R8, R0.reuse, R9.reuse ;  /* 0x0000000008457219 */ /* 0x180fe20000001209 */
[----:B------:R-:W0:Y:S01]  /*5b20*/  LDC.64 R24, c[0x0][0x640] ;  /* 0x00019000ff187b82 */ /* 0x000e220000000a00 */
[----:B------:R-:W-:Y:S01]  /*5b30*/  SHF.R.U32.HI R0, RZ, R0, R9 ;  /* 0x00000000ff007219 */ /* 0x000fe20000011609 */
[----:B------:R-:W-:Y:S01]  /*5b40*/  IMAD.MOV.U32 R19, RZ, RZ, R17 ;  /* 0x000000ffff137224 */ /* 0x000fe200078e0011 */
[----:B------:R-:W-:Y:S01]  /*5b50*/  IADD3 R3, P0, RZ, -R69, RZ ;  /* 0x80000045ff037210 */ /* 0x000fe20007f1e0ff */
[----:B------:R-:W-:Y:S01]  /*5b60*/  ULDC UR4, c[0x0][0x150] ;  /* 0x0000540000047ab9 */ /* 0x000fe20000000800 */
[----:B--2-4-:R-:W-:-:S03]  /*5b70*/  I2FP.F32.U32 R7, R12 ;  /* 0x0000000c00077245 */ /* 0x014fc60000201000 */
[----:B------:R-:W1:Y:S01]  /*5b80*/  LDC R6, c[0x0][0x618] ;  /* 0x00018600ff067b82 */ /* 0x000e620000000800 */
[----:B------:R-:W-:Y:S02]  /*5b90*/  IMAD.X R5, RZ, RZ, ~R0, P0 ;  /* 0x000000ffff057224 */ /* 0x000fe400000e0e00 */
[----:B------:R-:W-:Y:S01]  /*5ba0*/  FMUL R7, R7, UR4 ;  /* 0x0000000407077c20 */ /* 0x000fe20008400000 */
[----:B------:R-:W-:Y:S01]  /*5bb0*/  ULDC UR4, c[0x0][0x154] ;  /* 0x0000550000047ab9 */ /* 0x000fe20000000800 */
[-C--:B------:R-:W-:Y:S02]  /*5bc0*/  IMAD R0, R5, R14.reuse, RZ ;  /* 0x0000000e05007224 */ /* 0x080fe400078e02ff */
[C---:B------:R-:W-:Y:S01]  /*5bd0*/  IMAD.WIDE.U32 R4, R3.reuse, R14, R18 ;  /* 0x0000000e03047225 */ /* 0x040fe200078e0012 */
[----:B------:R-:W2:Y:S01]  /*5be0*/  LDC R8, c[0x0][0x608] ;  /* 0x00018200ff087b82 */ /* 0x000ea20000000800 */
[----:B------:R-:W3:Y:S02]  /*5bf0*/  F2I.U32.TRUNC.NTZ R7, R7 ;  /* 0x0000000700077305 */ /* 0x000ee4000020f000 */
[----:B------:R-:W-:Y:S01]  /*5c00*/  IMAD R3, R3, R15, R0 ;  /* 0x0000000f03037224 */ /* 0x000fe200078e0200 */
[----:B------:R-:W-:-:S03]  /*5c10*/  I2FP.F32.U32 R0, R20 ;  /* 0x0000001400007245 */ /* 0x000fc60000201000 */
[----:B------:R-:W-:Y:S01]  /*5c20*/  IMAD.IADD R3, R5, 0x1, R3 ;  /* 0x0000000105037824 */ /* 0x000fe200078e0203 */
[----:B------:R-:W4:Y:S01]  /*5c30*/  LDC R11, c[0x0][0x658] ;  /* 0x00019600ff0b7b82 */ /* 0x000f220000000800 */
[----:B0-----:R-:W-:-:S04]  /*5c40*/  ISETP.NE.U32.AND P0, PT, R24, RZ, PT ;  /* 0x000000ff1800720c */ /* 0x001fc80003f05070 */
[----:B------:R-:W-:-:S03]  /*5c50*/  ISETP.NE.AND.EX P0, PT, R25, RZ, PT, P0 ;  /* 0x000000ff1900720c */ /* 0x000fc60003f05300 */
[----:B------:R-:W0:Y:S01]  /*5c60*/  LDC R9, c[0x0][0x144] ;  /* 0x00005100ff097b82 */ /* 0x000e220000000800 */
[-C--:B-1----:R-:W-:Y:S01]  /*5c70*/  SHF.R.U64 R10, R4, R6.reuse, R3 ;  /* 0x00000006040a7219 */ /* 0x082fe20000001203 */
[----:B---3--:R-:W-:Y:S01]  /*5c80*/  IMAD.MOV R7, RZ, RZ, -R7 ;  /* 0x000000ffff077224 */ /* 0x008fe200078e0a07 */
[----:B------:R-:W-:Y:S01]  /*5c90*/  SHF.R.U32.HI R3, RZ, R6, R3 ;  /* 0x00000006ff037219 */ /* 0x000fe20000011603 */
[----:B------:R-:W-:-:S04]  /*5ca0*/  FMUL R6, R0, UR4 ;  /* 0x0000000400067c20 */ /* 0x000fc80008400000 */
[----:B------:R-:W1:Y:S01]  /*5cb0*/  LDC R19, c[0x0][0x148] ;  /* 0x00005200ff137b82 */ /* 0x000e620000000800 */
[----:B------:R3:W0:Y:S01]  /*5cc0*/  F2I.U32.TRUNC.NTZ R14, R6 ;  /* 0x00000006000e7305 */ /* 0x000622000020f000 */
[-CC-:B--2---:R-:W-:Y:S02]  /*5cd0*/  SHF.R.U64 R13, R10, R8.reuse, R3.reuse ;  /* 0x000000080a0d7219 */ /* 0x184fe40000001203 */
[----:B------:R-:W-:-:S04]  /*5ce0*/  SHF.R.U32.HI R0, RZ, R8, R3 ;  /* 0x00000008ff007219 */ /* 0x000fc80000011603 */
[----:B------:R-:W2:Y:S01]  /*5cf0*/  LDC R21, c[0x0][0x648] ;  /* 0x00019200ff157b82 */ /* 0x000ea20000000800 */
[-CC-:B----4-:R-:W-:Y:S02]  /*5d00*/  SHF.R.U64 R15, R13, R11.reuse, R0.reuse ;  /* 0x0000000b0d0f7219 */ /* 0x190fe40000001200 */
[----:B------:R-:W-:-:S03]  /*5d10*/  SHF.R.U32.HI R5, RZ, R11, R0 ;  /* 0x0000000bff057219 */ /* 0x000fc60000011600 */
[----:B------:R-:W-:Y:S02]  /*5d20*/  IMAD.MOV.U32 R4, RZ, RZ, R15 ;  /* 0x000000ffff047224 */ /* 0x000fe400078e000f */
[----:B------:R-:W4:Y:S01]  /*5d30*/  LDC R26, c[0x0][0x638] ;  /* 0x00018e00ff1a7b82 */ /* 0x000f220000000800 */
[----:B0-----:R-:W-:-:S07]  /*5d40*/  IMAD R12, R9, R7, R12 ;  /* 0x00000007090c7224 */ /* 0x001fce00078e020c */
[----:B------:R-:W0:Y:S08]  /*5d50*/  LDC R27, c[0x0][0x610] ;  /* 0x00018400ff1b7b82 */ /* 0x000e300000000800 */
[----:B------:R-:W0:Y:S01]  /*5d60*/  LDC R28, c[0x0][0x600] ;  /* 0x00018000ff1c7b82 */ /* 0x000e220000000800 */
[----:B-123--:R-:W-:Y:S05]  /*5d70*/  @!P0 BRA `(.L_x_104) ;  /* 0x0000000000288947 */ /* 0x00efea0003800000 */
        /* <DEDUP_REMOVED lines=10> */
.L_x_104:
[----:B------:R-:W1:Y:S01]  /*5e20*/  LDC R0, c[0x0][0x65c] ;  /* 0x00019700ff007b82 */ /* 0x000e620000000800 */
[----:B------:R-:W-:Y:S01]  /*5e30*/  SHF.R.U64 R3, R4, R21, R5 ;  /* 0x0000001504037219 */ /* 0x000fe20000001205 */
[----:B------:R-:W-:Y:S02]  /*5e40*/  IMAD.MOV R14, RZ, RZ, -R14 ;  /* 0x000000ffff0e7224 */ /* 0x000fe400078e0a0e */
[----:B------:R-:W-:Y:S02]  /*5e50*/  IMAD.MOV.U32 R5, RZ, RZ, 0x1 ;  /* 0x00000001ff057424 */ /* 0x000fe400078e00ff */
[----:B------:R-:W-:Y:S01]  /*5e60*/  IMAD.MOV R4, RZ, RZ, -R3 ;  /* 0x000000ffff047224 */ /* 0x000fe200078e0a03 */
[----:B-1----:R-:W-:Y:S02]  /*5e70*/  ISETP.NE.AND P0, PT, R0, 0x1, PT ;  /* 0x000000010000780c */ /* 0x002fe40003f05270 */
[----:B------:R-:W-:-:S05]  /*5e80*/  LOP3.LUT R0, R13, R60, RZ, 0xc0, !PT ;  /* 0x0000003c0d007212 */ /* 0x000fca00078ec0ff */
[----:B------:R-:W-:Y:S01]  /*5e90*/  IMAD R71, R65, R3, R0 ;  /* 0x0000000341477224 */ /* 0x000fe200078e0200 */
[----:B------:R-:W-:Y:S01]  /*5ea0*/  LOP3.LUT R3, R10, R61, RZ, 0xc0, !PT ;  /* 0x0000003d0a037212 */ /* 0x000fe200078ec0ff */
[----:B----4-:R-:W-:-:S04]  /*5eb0*/  IMAD R0, R4, R26, R15 ;  /* 0x0000001a04007224 */ /* 0x010fc800078e020f */
[----:B------:R-:W-:Y:S02]  /*5ec0*/  @P0 IMAD R12, R19, R14, R20 ;  /* 0x0000000e130c0224 */ /* 0x000fe400078e0214 */
[----:B0-----:R-:W-:Y:S01]  /*5ed0*/  IMAD R4, R0, R28, R3 ;  /* 0x0000001c00047224 */ /* 0x001fe200078e0203 */
[----:B------:R-:W-:Y:S01]  /*5ee0*/  PRMT R0, R5, 0x7610, R0 ;  /* 0x0000761005007816 */ /* 0x000fe20000000000 */
[----:B------:R-:W-:-:S05]  /*5ef0*/  IMAD R71, R71, R27, R12 ;  /* 0x0000001b47477224 */ /* 0x000fca00078e020c */
[----:B------:R-:W-:Y:S02]  /*5f00*/  SEL R68, R4, R71, !P0 ;  /* 0x0000004704447207 */ /* 0x000fe40004000000 */
[----:B------:R-:W-:-:S07]  /*5f10*/  SEL R71, R71, R4, !P0 ;  /* 0x0000000447477207 */ /* 0x000fce0004000000 */
.L_x_102:
[----:B------:R-:W-:Y:S01]  /*5f20*/  UIADD3 UR39, UR40, UR39, URZ ;  /* 0x0000002728277290 */ /* 0x000fe2000fffe03f */
[----:B------:R-:W-:-:S03]  /*5f30*/  LOP3.LUT P0, RZ, R0, 0xff, RZ, 0xc0, !PT ;  /* 0x000000ff00ff7812 */ /* 0x000fc6000780c0ff */
[----:B------:R-:W-:Y:S02]  /*5f40*/  USHF.R.U32.HI UR4, URZ, 0x1, UR39 ;  /* 0x000000013f047899 */ /* 0x000fe40008011627 */
[----:B------:R-:W-:Y:S02]  /*5f50*/  UISETP.GT.U32.AND UP1, UPT, UR39, 0x1, UPT ;  /* 0x000000012700788c */ /* 0x000fe4000bf24070 */
[----:B------:R-:W-:Y:S02]  /*5f60*/  ULOP3.LUT UR4, UR4, 0x1, URZ, 0xc0, !UPT ;  /* 0x0000000104047892 */ /* 0x000fe4000f8ec03f */
[----:B------:R-:W-:Y:S02]  /*5f70*/  UISETP.LT.U32.AND UP1, UPT, UR40, 0x2, UP1 ;  /* 0x000000022800788c */ /* 0x000fe40008f21070 */
[----:B------:R-:W-:Y:S02]  /*5f80*/  UISETP.NE.U32.AND UP0, UPT, UR4, 0x1, UPT ;  /* 0x000000010400788c */ /* 0x000fe4000bf05070 */
[----:B------:R-:W-:-:S02]  /*5f90*/  USEL UR5, URZ, 0x1, !UP1 ;  /* 0x000000013f057887 */ /* 0x000fc4000c800000 */
[----:B------:R-:W-:Y:S02]  /*5fa0*/  UISETP.GT.U32.AND UP0, UPT, UR40, 0x1, !UP0 ;  /* 0x000000012800788c */ /* 0x000fe4000c704070 */
[----:B------:R-:W-:Y:S02]  /*5fb0*/  ULOP3.LUT UR39, UR39, 0x1, URZ, 0xc0, !UPT ;  /* 0x0000000127277892 */ /* 0x000fe4000f8ec03f */
[----:B------:R-:W-:-:S04]  /*5fc0*/  USEL UR4, URZ, 0x1, !UP0 ;  /* 0x000000013f047887 */ /* 0x000fc8000c000000 */
[----:B------:R-:W-:Y:S01]  /*5fd0*/  ULOP3.LUT UR38, UR4, UR38, UR5, 0x96, !UPT ;  /* 0x0000002604267292 */ /* 0x000fe2000f8e9605 */
[----:B------:R-:W-:Y:S11]  /*5fe0*/  @P0 BRA `(.L_x_105) ;  /* 0xffffffb000880947 */ /* 0x000ff6000383ffff */
[----:B------:R-:W-:Y:S05]  /*5ff0*/  EXIT ;  /* 0x000000000000794d */ /* 0x000fea0003800000 */
.L_x_3:
        /* <DEDUP_REMOVED lines=26> */
.L_x_107:
[-CC-:B------:R-:W-:Y:S01]  /*61a0*/  SHF.R.U64 R25, R10, R14.reuse, R11.reuse ;  /* 0x0000000e0a197219 */ /* 0x180fe2000000120b */
[----:B------:R-:W0:Y:S01]  /*61b0*/  LDC.64 R26, c[0x0][0x640] ;  /* 0x00019000ff1a7b82 */ /* 0x000e220000000a00 */
[----:B------:R-:W-:Y:S01]  /*61c0*/  SHF.R.U32.HI R5, RZ, R14, R11 ;  /* 0x0000000eff057219 */ /* 0x000fe2000001160b */
[----:B------:R-:W-:Y:S01]  /*61d0*/  IMAD.MOV.U32 R6, RZ, RZ, R18 ;  /* 0x000000ffff067224 */ /* 0x000fe200078e0012 */
[----:B------:R-:W-:Y:S01]  /*61e0*/  IADD3 R9, P0, RZ, -R25, RZ ;  /* 0x80000019ff097210 */ /* 0x000fe20007f1e0ff */
[----:B------:R-:W-:Y:S01]  /*61f0*/  IMAD.MOV.U32 R7, RZ, RZ, R17 ;  /* 0x000000ffff077224 */ /* 0x000fe200078e0011 */
[----:B------:R-:W-:Y:S01]  /*6200*/  I2FP.F32.U32 R8, R4 ;  /* 0x0000000400087245 */ /* 0x000fe20000201000 */
[----:B------:R-:W-:Y:S02]  /*6210*/  ULDC UR4, c[0x0][0x150] ;  /* 0x0000540000047ab9 */ /* 0x000fe40000000800 */
[----:B------:R-:W1:Y:S01]  /*6220*/  LDC R12, c[0x0][0x618] ;  /* 0x00018600ff0c7b82 */ /* 0x000e620000000800 */
[----:B------:R-:W-:-:S02]  /*6230*/  IMAD.X R5, RZ, RZ, ~R5, P0 ;  /* 0x000000ffff057224 */ /* 0x000fc400000e0e05 */
[----:B------:R-:W-:Y:S01]  /*6240*/  FMUL R11, R8, UR4 ;  /* 0x00000004080b7c20 */ /* 0x000fe20008400000 */
[----:B------:R-:W-:Y:S01]  /*6250*/  IMAD.WIDE.U32 R6, R9, R20, R6 ;  /* 0x0000001409067225 */ /* 0x000fe200078e0006 */
[----:B------:R-:W-:-:S03]  /*6260*/  ULDC UR4, c[0x0][0x154] ;  /* 0x0000550000047ab9 */ /* 0x000fc60000000800 */
[----:B------:R-:W-:Y:S01]  /*6270*/  IMAD R8, R5, R20, RZ ;  /* 0x0000001405087224 */ /* 0x000fe200078e02ff */
[----:B------:R-:W2:Y:S01]  /*6280*/  LDC R13, c[0x0][0x144] ;  /* 0x00005100ff0d7b82 */ /* 0x000ea20000000800 */
[----:B------:R-:W3:Y:S02]  /*6290*/  F2I.U32.TRUNC.NTZ R11, R11 ;  /* 0x0000000b000b7305 */ /* 0x000ee4000020f000 */
[----:B------:R-:W-:Y:S02]  /*62a0*/  IMAD R5, R9, R21, R8 ;  /* 0x0000001509057224 */ /* 0x000fe400078e0208 */
[----:B------:R-:W-:Y:S02]  /*62b0*/  IMAD.MOV.U32 R8, RZ, RZ, -0x1 ;  /* 0xffffffffff087424 */ /* 0x000fe400078e00ff */
[----:B------:R-:W-:Y:S01]  /*62c0*/  IMAD.IADD R5, R7, 0x1, R5 ;  /* 0x0000000107057824 */ /* 0x000fe200078e0205 */
[----:B------:R-:W4:Y:S01]  /*62d0*/  LDC R20, c[0x0][0x608] ;  /* 0x00018200ff147b82 */ /* 0x000f220000000800 */
[----:B------:R-:W-:-:S02]  /*62e0*/  I2FP.F32.U32 R7, R3 ;  /* 0x0000000300077245 */ /* 0x000fc40000201000 */
[----:B0-----:R-:W-:-:S03]  /*62f0*/  ISETP.NE.U32.AND P0, PT, R26, RZ, PT ;  /* 0x000000ff1a00720c */ /* 0x001fc60003f05070 */
[----:B------:R-:W-:Y:S01]  /*6300*/  FMUL R7, R7, UR4 ;  /* 0x0000000407077c20 */ /* 0x000fe20008400000 */
[----:B------:R-:W-:Y:S01]  /*6310*/  ISETP.NE.AND.EX P0, PT, R27, RZ, PT, P0 ;  /* 0x000000ff1b00720c */ /* 0x000fe20003f05300 */
[----:B------:R-:W0:Y:S01]  /*6320*/  LDC R9, c[0x0][0x658] ;  /* 0x00019600ff097b82 */ /* 0x000e220000000800 */
[-C--:B-1----:R-:W-:Y:S01]  /*6330*/  SHF.R.U64 R10, R6, R12.reuse, R5 ;  /* 0x0000000c060a7219 */ /* 0x082fe20000001205 */
[----:B---3--:R-:W-:Y:S01]  /*6340*/  IMAD.MOV R6, RZ, RZ, -R11 ;  /* 0x000000ffff067224 */ /* 0x008fe200078e0a0b */
[----:B------:R-:W-:Y:S02]  /*6350*/  SHF.R.U32.HI R5, RZ, R12, R5 ;  /* 0x0000000cff057219 */ /* 0x000fe40000011605 */
[----:B------:R1:W3:Y:S03]  /*6360*/  F2I.U32.TRUNC.NTZ R12, R7 ;  /* 0x00000007000c7305 */ /* 0x0002e6000020f000 */
[----:B------:R-:W1:Y:S01]  /*6370*/  LDC R14, c[0x0][0x148] ;  /* 0x00005200ff0e7b82 */ /* 0x000e620000000800 */
[----:B--2---:R-:W-:-:S02]  /*6380*/  IMAD R23, R13, R6, R4 ;  /* 0x000000060d177224 */ /* 0x004fc400078e0204 */
[----:B------:R-:W-:-:S05]  /*6390*/  IMAD.MOV.U32 R6, RZ, RZ, 0x1 ;  /* 0x00000001ff067424 */ /* 0x000fca00078e00ff */
[----:B------:R-:W2:Y:S01]  /*63a0*/  LDC R21, c[0x0][0x600] ;  /* 0x00018000ff157b82 */ /* 0x000ea20000000800 */
[-CC-:B----4-:R-:W-:Y:S02]  /*63b0*/  SHF.R.U64 R13, R10, R20.reuse, R5.reuse ;  /* 0x000000140a0d7219 */ /* 0x190fe40000001205 */
[----:B------:R-:W-:-:S05]  /*63c0*/  SHF.R.U32.HI R4, RZ, R20, R5 ;  /* 0x00000014ff047219 */ /* 0x000fca0000011605 */
[----:B------:R-:W4:Y:S01]  /*63d0*/  LDC R22, c[0x0][0x648] ;  /* 0x00019200ff167b82 */ /* 0x000f220000000800 */
[-C--:B0-----:R-:W-:Y:S02]  /*63e0*/  SHF.L.U32 R8, R8, R9.reuse, RZ ;  /* 0x0000000908087219 */ /* 0x081fe400000006ff */
[-CC-:B------:R-:W-:Y:S02]  /*63f0*/  SHF.R.U64 R15, R13, R9.reuse, R4.reuse ;  /* 0x000000090d0f7219 */ /* 0x180fe40000001204 */
[-C--:B------:R-:W-:Y:S02]  /*6400*/  SHF.R.U32.HI R5, RZ, R9.reuse, R4 ;  /* 0x00000009ff057219 */ /* 0x080fe40000011604 */
[----:B------:R-:W-:Y:S01]  /*6410*/  SHF.L.U32 R20, R6, R9, RZ ;  /* 0x0000000906147219 */ /* 0x000fe200000006ff */
[----:B------:R-:W0:Y:S01]  /*6420*/  LDC R24, c[0x0][0x638] ;  /* 0x00018e00ff187b82 */ /* 0x000e220000000800 */
[----:B------:R-:W-:Y:S02]  /*6430*/  LOP3.LUT R28, RZ, R8, RZ, 0x33, !PT ;  /* 0x00000008ff1c7212 */ /* 0x000fe400078e33ff */
[----:B------:R-:W-:-:S05]  /*6440*/  MOV R4, R15 ;  /* 0x0000000f00047202 */ /* 0x000fca0000000f00 */
        /* <DEDUP_REMOVED lines=12> */
.L_x_108:
[----:B------:R-:W1:Y:S01]  /*6510*/  LDC R6, c[0x0][0x65c] ;  /* 0x00019700ff067b82 */ /* 0x000e620000000800 */
[----:B----4-:R-:W-:Y:S01]  /*6520*/  SHF.R.U64 R5, R4, R22, R5 ;  /* 0x0000001604057219 */ /* 0x010fe20000001205 */
[----:B--2---:R-:W-:Y:S01]  /*6530*/  VIADD R7, R21, 0xffffffff ;  /* 0xffffffff15077836 */ /* 0x004fe20000000000 */
[----:B------:R-:W-:Y:S01]  /*6540*/  LOP3.LUT R4, R13, R28, RZ, 0xc0, !PT ;  /* 0x0000001c0d047212 */ /* 0x000fe200078ec0ff */
[----:B------:R-:W-:-:S03]  /*6550*/  IMAD.MOV R12, RZ, RZ, -R12 ;  /* 0x000000ffff0c7224 */ /* 0x000fc600078e0a0c */
[----:B------:R-:W-:Y:S01]  /*6560*/  LOP3.LUT R10, R10, R7, RZ, 0xc0, !PT ;  /* 0x000000070a0a7212 */ /* 0x000fe200078ec0ff */
[----:B------:R-:W-:Y:S01]  /*6570*/  IMAD R4, R20, R5, R4 ;  /* 0x0000000514047224 */ /* 0x000fe200078e0204 */
[----:B-1----:R-:W-:Y:S01]  /*6580*/  ISETP.NE.AND P0, PT, R6, 0x1, PT ;  /* 0x000000010600780c */ /* 0x002fe20003f05270 */
[----:B------:R-:W-:-:S12]  /*6590*/  IMAD.MOV R6, RZ, RZ, -R5 ;  /* 0x000000ffff067224 */ /* 0x000fd800078e0a05 */
[----:B------:R-:W-:Y:S02]  /*65a0*/  @P0 IMAD R23, R14, R12, R3 ;  /* 0x0000000c0e170224 */ /* 0x000fe400078e0203 */
[----:B0-----:R-:W-:Y:S02]  /*65b0*/  IMAD R3, R6, R24, R15 ;  /* 0x0000001806037224 */ /* 0x001fe400078e020f */
[----:B------:R-:W-:Y:S02]  /*65c0*/  IMAD R28, R4, R29, R23 ;  /* 0x0000001d041c7224 */ /* 0x000fe400078e0217 */
[----:B------:R-:W-:Y:S02]  /*65d0*/  IMAD R3, R3, R21, R10 ;  /* 0x0000001503037224 */ /* 0x000fe400078e020a */
[----:B------:R-:W-:-:S03]  /*65e0*/  IMAD.MOV.U32 R6, RZ, RZ, 0x1 ;  /* 0x00000001ff067424 */ /* 0x000fc600078e00ff */
[----:B------:R-:W-:Y:S02]  /*65f0*/  SEL R27, R3, R28, !P0 ;  /* 0x0000001c031b7207 */ /* 0x000fe40004000000 */
[----:B------:R-:W-:-:S07]  /*6600*/  SEL R28, R28, R3, !P0 ;  /* 0x000000031c1c7207 */ /* 0x000fce0004000000 */
.L_x_106:
[----:B------:R-:W-:-:S08]  /*6610*/  NOP ;  /* 0x0000000000007918 */ /* 0x000fd00000000000 */
[----:B------:R-:W0:-:S00]  /*6620*/  USETMAXREG.DEALLOC.CTAPOOL 0x28 ;  /* 0x00000028000079c8 */ /* 0x000e0000080e0500 */
[----:B0-----:R-:W-:-:S13]  /*6630*/  ISETP.NE.AND P0, PT, R2, RZ, PT ;  /* 0x000000ff0200720c */ /* 0x001fda0003f05270 */
[----:B------:R-:W-:Y:S05]  /*6640*/  @P0 EXIT ;  /* 0x000000000000094d */ /* 0x000fea0003800000 */
[----:B------:R-:W-:Y:S01]  /*6650*/  IMAD.MOV.U32 R2, RZ, RZ, 0x1 ;  /* 0x00000001ff027424 */ /* 0x000fe200078e00ff */
[----:B------:R0:W-:Y:S01]  /*6660*/  STL [R1], RZ ;  /* 0x000000ff01007387 */ /* 0x0001e20000100800 */
[----:B------:R-:W-:-:S03]  /*6670*/  LOP3.LUT P0, RZ, R6, 0xff, RZ, 0xc0, !PT ;  /* 0x000000ff06ff7812 */ /* 0x000fc6000780c0ff */
[----:B------:R0:W-:Y:S10]  /*6680*/  STL [R1+0x4], R2 ;  /* 0x0000040201007387 */ /* 0x0001f40000100800 */
[----:B0-----:R-:W-:Y:S05]  /*6690*/  @!P0 BRA `(.L_x_109) ;  /* 0x0000001400ac8947 */ /* 0x001fea0003800000 */
[----:B------:R-:W0:Y:S01]  /*66a0*/  LDC R2, c[0x0][0x28c] ;  /* 0x0000a300ff027b82 */ /* 0x000e220000000800 */
[----:B------:R-:W1:Y:S01]  /*66b0*/  S2R R4, SR_TID.X ;  /* 0x0000000000047919 */ /* 0x000e620000002100 */
[----:B------:R-:W-:Y:S01]  /*66c0*/  LOP3.LUT P0, RZ, R0, 0x1f, RZ, 0xc0, !PT ;  /* 0x0000001f00ff7812 */ /* 0x000fe2000780c0ff */
[----:B------:R-:W-:Y:S01]  /*66d0*/  IMAD.MOV.U32 R0, RZ, RZ, 0x1 ;  /* 0x00000001ff007424 */ /* 0x000fe200078e00ff */
[----:B------:R-:W-:Y:S01]  /*66e0*/  LOP3.LUT R19, R19, 0xfffffffe, RZ, 0xc0, !PT ;  /* 0xfffffffe13137812 */ /* 0x000fe200078ec0ff */
[----:B------:R2:W-:Y:S01]  /*66f0*/  STL [R1], RZ ;  /* 0x000000ff01007387 */ /* 0x0005e20000100800 */
[----:B------:R-:W-:Y:S01]  /*6700*/  ULDC UR37, c[0x0][0x658] ;  /* 0x0001960000257ab9 */ /* 0x000fe20000000800 */
[----:B------:R-:W-:Y:S01]  /*6710*/  UMOV UR4, 0xffffffff ;  /* 0xffffffff00047882 */ /* 0x000fe20000000000 */
[----:B------:R-:W-:Y:S01]  /*6720*/  BSSY B7, `(.L_x_109) ;  /* 0x0000162000077945 */ /* 0x000fe20003800000 */
[----:B------:R-:W-:Y:S01]  /*6730*/  USHF.L.U32 UR4, UR4, UR37, URZ ;  /* 0x0000002504047299 */ /* 0x000fe2000800063f */
[----:B------:R-:W-:Y:S01]  /*6740*/  LOP3.LUT R22, R16, 0x2, RZ, 0xfc, !PT ;  /* 0x0000000210167812 */ /* 0x000fe200078efcff */
[----:B------:R-:W-:Y:S01]  /*6750*/  ULDC UR39, c[0x0][0x600] ;  /* 0x0001800000277ab9 */ /* 0x000fe20000000800 */
[----:B------:R-:W-:Y:S01]  /*6760*/  UMOV UR5, 0x1 ;  /* 0x0000000100057882 */ /* 0x000fe20000000000 */
[----:B------:R-:W-:-:S02]  /*6770*/  UIADD3 UR39, UR39, -0x1, URZ ;  /* 0xffffffff27277890 */ /* 0x000fc4000fffe03f */
[----:B------:R-:W-:Y:S02]  /*6780*/  USHF.L.U32 UR37, UR5, UR37, URZ ;  /* 0x0000002505257299 */ /* 0x000fe4000800063f */
[----:B------:R-:W-:Y:S01]  /*6790*/  ULOP3.LUT UR38, URZ, UR4, URZ, 0x33, !UPT ;  /* 0x000000043f267292 */ /* 0x000fe2000f8e333f */
[----:B------:R-:W-:Y:S01]  /*67a0*/  ULDC.64 UR46, c[0x0][0x198] ;  /* 0x00006600002e7ab9 */ /* 0x000fe20000000a00 */
[----:B0-----:R-:W-:-:S05]  /*67b0*/  VIADD R2, R2, 0x7f ;  /* 0x0000007f02027836 */ /* 0x001fca0000000000 */
[----:B------:R-:W-:-:S04]  /*67c0*/  SHF.R.S32.HI R3, RZ, 0x1f, R2 ;  /* 0x0000001fff037819 */ /* 0x000fc80000011402 */
[----:B------:R-:W-:Y:S02]  /*67d0*/  LEA.HI R3, R3, R2, RZ, 0x7 ;  /* 0x0000000203037211 */ /* 0x000fe400078f38ff */
[----:B-1----:R-:W-:Y:S02]  /*67e0*/  LOP3.LUT R4, R4, 0x7f, RZ, 0xc0, !PT ;  /* 0x0000007f04047812 */ /* 0x002fe400078ec0ff */
[----:B------:R-:W-:Y:S01]  /*67f0*/  SHF.R.S32.HI R23, RZ, 0x7, R3 ;  /* 0x00000007ff177819 */ /* 0x000fe20000011403 */
[----:B------:R-:W-:Y:S01]  /*6800*/  IMAD.MOV.U32 R3, RZ, RZ, 0x1 ;  /* 0x00000001ff037424 */ /* 0x000fe200078e00ff */
[----:B------:R-:W-:Y:S02]  /*6810*/  PRMT R2, R0, 0x7610, R2 ;  /* 0x0000761000027816 */ /* 0x000fe40000000002 */
[C---:B------:R-:W-:Y:S01]  /*6820*/  ISETP.NE.AND P1, PT, R4.reuse, RZ, PT ;  /* 0x000000ff0400720c */ /* 0x040fe20003f25270 */
[----:B------:R-:W-:Y:S01]  /*6830*/  VIADD R0, R23, 0x1 ;  /* 0x0000000117007836 */ /* 0x000fe20000000000 */
[----:B------:R2:W-:Y:S01]  /*6840*/  STL [R1+0x4], R3 ;  /* 0x0000040301007387 */ /* 0x0005e20000100800 */
[----:B------:R-:W-:-:S03]  /*6850*/  ISETP.NE.OR P0, PT, R4, RZ, !P0 ;  /* 0x000000ff0400720c */ /* 0x000fc60004705670 */
[----:B------:R2:W-:Y:S07]  /*6860*/  STL.S16 [R1+0x8], R2 ;  /* 0x0000080201007387 */ /* 0x0005ee0000100600 */
[----:B------:R-:W-:-:S04]  /*6870*/  @P1 LOP3.LUT R19, R19, 0x1, RZ, 0xfc, !PT ;  /* 0x0000000113131812 */ /* 0x000fc800078efcff */
[----:B------:R-:W-:-:S04]  /*6880*/  LOP3.LUT R19, R19, 0xfffffffb, RZ, 0xc0, !PT ;  /* 0xfffffffb13137812 */ /* 0x000fc800078ec0ff */
[----:B--2---:R-:W-:-:S07]  /*6890*/  @P0 LOP3.LUT R19, R19, 0x4, RZ, 0xfc, !PT ;  /* 0x0000000413130812 */ /* 0x004fce00078efcff */
.L_x_123:
[----:B------:R-:W-:-:S03]  /*68a0*/  UMOV UR4, 0xffffffff ;  /* 0xffffffff00047882 */ /* 0x000fc60000000000 */
[----:B0-----:R-:W-:Y:S05]  /*68b0*/  BRA.DIV UR4, `(.L_x_110) ;  /* 0x0000001a04007947 */ /* 0x001fea000b800000 */
[----:B------:R-:W-:-:S13]  /*68c0*/  ELECT P6, URZ, PT ;  /* 0x00000000003f782f */ /* 0x000fda00038c0000 */
.L_x_134:
[----:B------:R-:W-:Y:S04]  /*68d0*/  BSSY B6, `(.L_x_111) ;  /* 0x00000cb000067945 */ /* 0x000fe80003800000 */
[----:B------:R-:W-:Y:S05]  /*68e0*/  @!P6 BRA `(.L_x_112) ;  /* 0x0000000c0024e947 */ /* 0x000fea0003800000 */
[----:B------:R-:W0:Y:S01]  /*68f0*/  S2R R3, SR_CgaCtaId ;  /* 0x0000000000037919 */ /* 0x000e220000008800 */
[----:B------:R-:W-:-:S04]  /*6900*/  MOV R24, 0x400 ;  /* 0x0000040000187802 */ /* 0x000fc80000000f00 */
[----:B0-----:R-:W-:-:S05]  /*6910*/  LEA R24, R3, R24, 0x18 ;  /* 0x0000001803187211 */ /* 0x001fca00078ec0ff */
[----:B------:R-:W-:-:S05]  /*6920*/  VIADD R0, R24, 0x800 ;  /* 0x0000080018007836 */ /* 0x000fca0000000000 */
[----:B------:R-:W-:-:S13]  /*6930*/  LOP3.LUT P0, RZ, R0, 0x9f, RZ, 0xc0, !PT ;  /* 0x0000009f00ff7812 */ /* 0x000fda000780c0ff */
[----:B------:R-:W-:Y:S05]  /*6940*/  @!P0 BRA `(.L_x_113) ;  /* 0x0000000000408947 */ /* 0x000fea0003800000 */
[----:B------:R-:W-:Y:S01]  /*6950*/  MOV R2, 0x0 ;  /* 0x0000000000027802 */ /* 0x000fe20000000f00 */
[----:B------:R-:W-:Y:S01]  /*6960*/  ULDC.64 UR4, c[0x4][0x70] ;  /* 0x01001c0000047ab9 */ /* 0x000fe20000000a00 */
[----:B------:R-:W-:Y:S01]  /*6970*/  ULDC.64 UR6, c[0x4][0x8] ;  /* 0x0100020000067ab9 */ /* 0x000fe20000000a00 */
[----:B------:R-:W-:Y:S02]  /*6980*/  IMAD.U32 R4, RZ, RZ, UR4 ;  /* 0x00000004ff047e24 */ /* 0x000fe4000f8e00ff */
[----:B------:R-:W-:Y:S01]  /*6990*/  IMAD.U32 R5, RZ, RZ, UR5 ;  /* 0x00000005ff057e24 */ /* 0x000fe2000f8e00ff */
[----:B------:R-:W0:Y:S01]  /*69a0*/  LDC.64 R2, c[0x4][R2] ;  /* 0x0100000002027b82 */ /* 0x000e220000000a00 */
[----:B------:R-:W-:Y:S01]  /*69b0*/  ULDC.64 UR4, c[0x4][0x78] ;  /* 0x01001e0000047ab9 */ /* 0x000fe20000000a00 */
[----:B------:R-:W-:Y:S02]  /*69c0*/  IMAD.U32 R10, RZ, RZ, UR6 ;  /* 0x00000006ff0a7e24 */ /* 0x000fe4000f8e00ff */
[----:B------:R-:W-:-:S02]  /*69d0*/  IMAD.U32 R6, RZ, RZ, UR4 ;  /* 0x00000004ff067e24 */ /* 0x000fc4000f8e00ff */
[----:B------:R-:W-:Y:S02]  /*69e0*/  IMAD.U32 R7, RZ, RZ, UR5 ;  /* 0x00000005ff077e24 */ /* 0x000fe4000f8e00ff */
[----:B------:R-:W-:Y:S02]  /*69f0*/  IMAD.U32 R11, RZ, RZ, UR7 ;  /* 0x00000007ff0b7e24 */ /* 0x000fe4000f8e00ff */
[----:B------:R-:W-:Y:S02]  /*6a00*/  IMAD.MOV.U32 R8, RZ, RZ, 0x70 ;  /* 0x00000070ff087424 */ /* 0x000fe400078e00ff */
[----:B------:R-:W-:Y:S02]  /*6a10*/  IMAD.MOV.U32 R12, RZ, RZ, 0x1 ;  /* 0x00000001ff0c7424 */ /* 0x000fe400078e00ff */
[----:B------:R-:W-:-:S07]  /*6a20*/  IMAD.MOV.U32 R13, RZ, RZ, RZ ;  /* 0x000000ffff0d7224 */ /* 0x000fce00078e00ff */
[----:B------:R-:W-:-:S07]  /*6a30*/  LEPC R20, `(.L_x_113) ;  /* 0x000000001014794e */ /* 0x000fce0000000000 */
[----:B0-----:R-:W-:Y:S05]  /*6a40*/  CALL.ABS.NOINC R2 ;  /* 0x0000000002007343 */ /* 0x001fea0003c00000 */
.L_x_113:
[----:B------:R-:W-:-:S05]  /*6a50*/  VIADD R26, R24, 0x20800 ;  /* 0x00020800181a7836 */ /* 0x000fca0000000000 */
[----:B------:R-:W-:-:S13]  /*6a60*/  LOP3.LUT P0, RZ, R26, 0x3ff, RZ, 0xc0, !PT ;  /* 0x000003ff1aff7812 */ /* 0x000fda000780c0ff */
[----:B------:R-:W-:Y:S05]  /*6a70*/  @!P0 BRA `(.L_x_114) ;  /* 0x0000000000408947 */ /* 0x000fea0003800000 */
[----:B------:R-:W-:Y:S01]  /*6a80*/  MOV R2, 0x0 ;  /* 0x0000000000027802 */ /* 0x000fe20000000f00 */
[----:B------:R-:W-:Y:S01]  /*6a90*/  ULDC.64 UR4, c[0x4][0x70] ;  /* 0x01001c0000047ab9 */ /* 0x000fe20000000a00 */
[----:B------:R-:W-:Y:S01]  /*6aa0*/  ULDC.64 UR6, c[0x4][0x10] ;  /* 0x0100040000067ab9 */ /* 0x000fe20000000a00 */
[----:B------:R-:W-:Y:S01]  /*6ab0*/  IMAD.U32 R4, RZ, RZ, UR4 ;  /* 0x00000004ff047e24 */ /* 0x000fe2000f8e00ff */
[----:B------:R-:W-:Y:S01]  /*6ac0*/  MOV R12, 0x1 ;  /* 0x00000001000c7802 */ /* 0x000fe20000000f00 */
        /* <DEDUP_REMOVED lines=8> */
[----:B------:R-:W-:-:S07]  /*6b50*/  IMAD.MOV.U32 R13, RZ, RZ, RZ ;  /* 0x000000ffff0d7224 */ /* 0x000fce00078e00ff */
[----:B------:R-:W-:-:S07]  /*6b60*/  LEPC R20, `(.L_x_114) ;  /* 0x000000001014794e */ /* 0x000fce0000000000 */
[----:B0-----:R-:W-:Y:S05]  /*6b70*/  CALL.ABS.NOINC R2 ;  /* 0x0000000002007343 */ /* 0x001fea0003c00000 */
.L_x_114:
[----:B------:R-:W0:Y:S02]  /*6b80*/  LDC R0, c[0x0][0x28c] ;  /* 0x0000a300ff007b82 */ /* 0x000e240000000800 */
[----:B0-----:R-:W-:-:S13]  /*6b90*/  ISETP.GE.AND P0, PT, R0, 0x1, PT ;  /* 0x000000010000780c */ /* 0x001fda0003f06270 */
[----:B------:R-:W-:Y:S05]  /*6ba0*/  @!P0 BRA `(.L_x_112) ;  /* 0x0000000800748947 */ /* 0x000fea0003800000 */
[----:B------:R0:W5:Y:S01]  /*6bb0*/  LDL R5, [R1+0x4] ;  /* 0x0000040001057983 */ /* 0x0001620000100800 */
[----:B------:R-:W-:Y:S02]  /*6bc0*/  VIADD R20, R23, 0x1 ;  /* 0x0000000117147836 */ /* 0x000fe40000000000 */
[----:B------:R-:W-:Y:S01]  /*6bd0*/  IMAD.SHL.U32 R0, R28, 0x80, RZ ;  /* 0x000000801c007824 */ /* 0x000fe200078e00ff */
[----:B------:R0:W5:Y:S01]  /*6be0*/  LDL R6, [R1] ;  /* 0x0000000001067983 */ /* 0x0001620000100800 */
[----:B------:R-:W-:Y:S02]  /*6bf0*/  IMAD.SHL.U32 R2, R27, 0x40, RZ ;  /* 0x000000401b027824 */ /* 0x000fe400078e00ff */
[----:B------:R-:W-:Y:S02]  /*6c00*/  IMAD.MOV.U32 R4, RZ, RZ, R20 ;  /* 0x000000ffff047224 */ /* 0x000fe400078e0014 */
[----:B------:R-:W-:Y:S02]  /*6c10*/  IMAD.MOV.U32 R3, RZ, RZ, RZ ;  /* 0x000000ffff037224 */ /* 0x000fe400078e00ff */
[----:B------:R-:W-:-:S02]  /*6c20*/  VIADD R7, R0, 0x8 ;  /* 0x0000000800077836 */ /* 0x000fc40000000000 */
[C---:B------:R-:W-:Y:S02]  /*6c30*/  VIADD R8, R0.reuse, 0x10 ;  /* 0x0000001000087836 */ /* 0x040fe40000000000 */
[C---:B------:R-:W-:Y:S02]  /*6c40*/  VIADD R9, R0.reuse, 0x18 ;  /* 0x0000001800097836 */ /* 0x040fe40000000000 */
[C---:B------:R-:W-:Y:S02]  /*6c50*/  VIADD R10, R0.reuse, 0x20 ;  /* 0x00000020000a7836 */ /* 0x040fe40000000000 */
[C---:B------:R-:W-:Y:S02]  /*6c60*/  VIADD R11, R0.reuse, 0x28 ;  /* 0x00000028000b7836 */ /* 0x040fe40000000000 */
[C---:B------:R-:W-:Y:S02]  /*6c70*/  VIADD R12, R0.reuse, 0x30 ;  /* 0x00000030000c7836 */ /* 0x040fe40000000000 */
        /* <DEDUP_REMOVED lines=8> */
[----:B0-----:R-:W-:-:S07]  /*6d00*/  VIADD R30, R0, 0x78 ;  /* 0x00000078001e7836 */ /* 0x001fce0000000000 */
.L_x_118:
[----:B-----5:R-:W-:Y:S01]  /*6d10*/  IMAD R32, R6, 0x8, R24 ;  /* 0x0000000806207824 */ /* 0x020fe200078e0218 */
[----:B------:R-:W-:-:S04]  /*6d20*/  SHF.L.U32 R31, R5, 0x1f, RZ ;  /* 0x0000001f051f7819 */ /* 0x000fc800000006ff */
[----:B------:R-:W0:Y:S02]  /*6d30*/  SYNCS.PHASECHK.TRANS64.TRYWAIT P0, [R32+URZ+0x10], R31 ;  /* 0x0000101f200075a7 */ /* 0x000e24000800017f */
[----:B0-----:R-:W-:Y:S05]  /*6d40*/  @!P0 BRA `(.L_x_115) ;  /* 0x0000001000fc8947 */ /* 0x001fea0003800000 */
.L_x_135:
[----:B------:R-:W1:Y:S02]  /*6d50*/  S2R R33, SR_TID.X ;  /* 0x0000000000217919 */ /* 0x000e640000002100 */
[----:B-1----:R-:W-:-:S04]  /*6d60*/  LOP3.LUT R33, R33, 0x7f, RZ, 0xc0, !PT ;  /* 0x0000007f21217812 */ /* 0x002fc800078ec0ff */
[----:B------:R-:W-:-:S13]  /*6d70*/  ISETP.NE.AND P0, PT, R33, RZ, PT ;  /* 0x000000ff2100720c */ /* 0x000fda0003f05270 */
[----:B0-----:R-:W0:Y:S02]  /*6d80*/  @!P0 LDC R31, c[0x0][0x500] ;  /* 0x00014000ff1f8b82 */ /* 0x001e240000000800 */
[----:B0-----:R0:W-:Y:S02]  /*6d90*/  @!P0 SYNCS.ARRIVE.TRANS64 RZ, [R32+URZ], R31 ;  /* 0x0000001f20ff89a7 */ /* 0x0011e4000800003f */
[----:B0-----:R-:W-:-:S04]  /*6da0*/  PRMT R31, R22, 0x9910, RZ ;  /* 0x00009910161f7816 */ /* 0x001fc800000000ff */
[----:B------:R-:W-:-:S13]  /*6db0*/  ISETP.NE.AND P0, PT, R31, 0x2, PT ;  /* 0x000000021f00780c */ /* 0x000fda0003f05270 */
[----:B------:R-:W-:Y:S05]  /*6dc0*/  @P0 BRA `(.L_x_116) ;  /* 0x0000000000040947 */ /* 0x000fea0003800000 */
[----:B------:R-:W-:Y:S01]  /*6dd0*/  BPT.TRAP 0x1 ;  /* 0x000000040000795c */ /* 0x000fe20000300000 */
.L_x_116:
[----:B------:R-:W-:-:S13]  /*6de0*/  LOP3.LUT P0, RZ, R19, 0x4, RZ, 0xc0, !PT ;  /* 0x0000000413ff7812 */ /* 0x000fda000780c0ff */
[----:B------:R-:W-:Y:S05]  /*6df0*/  @P0 BRA `(.L_x_117) ;  /* 0x0000000000040947 */ /* 0x000fea0003800000 */
[----:B------:R-:W-:Y:S01]  /*6e00*/  BPT.TRAP 0x1 ;  /* 0x000000040000795c */ /* 0x000fe20000300000 */
.L_x_117:
[----:B------:R-:W-:Y:S01]  /*6e10*/  IMAD R31, R6, 0x10000, R24 ;  /* 0x00010000061f7824 */ /* 0x000fe200078e0218 */
[----:B------:R-:W-:Y:S01]  /*6e20*/  R2UR UR17, R32 ;  /* 0x00000000201172ca */ /* 0x000fe200000e0000 */
[----:B------:R-:W-:Y:S01]  /*6e30*/  UIADD3 UR14, UP0, UR46, 0xf0, URZ ;  /* 0x000000f02e0e7890 */ /* 0x000fe2000ff1e03f */
[----:B------:R-:W-:Y:S01]  /*6e40*/  R2UR UR19, R3 ;  /* 0x00000000031372ca */ /* 0x000fe200000e0000 */
[----:B------:R-:W-:Y:S01]  /*6e50*/  UMOV UR6, 0x0 ;  /* 0x0000000000067882 */ /* 0x000fe20000000000 */
[----:B------:R-:W-:Y:S01]  /*6e60*/  R2UR UR4, R31 ;  /* 0x000000001f0472ca */ /* 0x000fe200000e0000 */
[----:B------:R-:W-:Y:S01]  /*6e70*/  UIADD3.X UR15, URZ, UR47, URZ, UP0, !UPT ;  /* 0x0000002f3f0f7290 */ /* 0x000fe200087fe43f */
[----:B------:R-:W-:Y:S01]  /*6e80*/  R2UR UR20, R25 ;  /* 0x00000000191472ca */ /* 0x000fe200000e0000 */
[----:B------:R-:W-:Y:S01]  /*6e90*/  UMOV UR7, 0x10000000 ;  /* 0x1000000000077882 */ /* 0x000fe20000000000 */
[----:B------:R-:W-:Y:S01]  /*6ea0*/  R2UR UR18, R0 ;  /* 0x00000000001272ca */ /* 0x000fe200000e0000 */
[----:B------:R-:W-:Y:S01]  /*6eb0*/  UIADD3 UR22, UP0, UR46, 0x1f0, URZ ;  /* 0x000001f02e167890 */ /* 0x000fe2000ff1e03f */
[----:B------:R-:W-:Y:S01]  /*6ec0*/  R2UR UR34, R7 ;  /* 0x00000000072272ca */ /* 0x000fe200000e0000 */
[----:B------:R-:W-:Y:S01]  /*6ed0*/  VIADD R4, R4, 0xffffffff ;  /* 0xffffffff04047836 */ /* 0x000fe20000000000 */
[----:B------:R-:W-:Y:S01]  /*6ee0*/  R2UR UR50, R8 ;  /* 0x00000000083272ca */ /* 0x000fe200000e0000 */
[----:B------:R-:W-:Y:S01]  /*6ef0*/  UMOV UR33, UR17 ;  /* 0x0000001100217c82 */ /* 0x000fe20008000000 */
[----:B------:R-:W-:Y:S01]  /*6f00*/  R2UR UR10, R9 ;  /* 0x00000000090a72ca */ /* 0x000fe200000e0000 */
[----:B------:R-:W-:Y:S01]  /*6f10*/  UMOV UR35, UR19 ;  /* 0x0000001300237c82 */ /* 0x000fe20008000000 */
[----:B------:R-:W-:Y:S01]  /*6f20*/  R2UR UR26, R10 ;  /* 0x000000000a1a72ca */ /* 0x000fe200000e0000 */
[----:B------:R-:W-:Y:S01]  /*6f30*/  UIADD3 UR16, UR4, 0x800, URZ ;  /* 0x0000080004107890 */ /* 0x000fe2000fffe03f */
        /* <DEDUP_REMOVED lines=8> */
[----:B------:R0:W-:Y:S01]  /*6fc0*/  UTMALDG.3D [UR16], [UR14], desc[UR6] ;  /* 0x000006100e0075b4 */ /* 0x0001e20008011000 */
[----:B------:R-:W-:Y:S01]  /*6fd0*/  UMOV UR36, UR20 ;  /* 0x0000001400247c82 */ /* 0x000fe20008000000 */
[----:B------:R-:W-:Y:S01]  /*6fe0*/  UMOV UR49, UR17 ;  /* 0x0000001100317c82 */ /* 0x000fe20008000000 */
[----:B------:R-:W-:Y:S01]  /*6ff0*/  UMOV UR51, UR19 ;  /* 0x0000001300337c82 */ /* 0x000fe20008000000 */
[----:B------:R-:W-:Y:S01]  /*7000*/  UMOV UR52, UR20 ;  /* 0x0000001400347c82 */ /* 0x000fe20008000000 */
[----:B------:R-:W-:Y:S01]  /*7010*/  UMOV UR9, UR17 ;  /* 0x0000001100097c82 */ /* 0x000fe20008000000 */
[----:B------:R-:W-:Y:S01]  /*7020*/  UMOV UR11, UR19 ;  /* 0x00000013000b7c82 */ /* 0x000fe20008000000 */
[----:B------:R-:W-:Y:S01]  /*7030*/  UMOV UR12, UR20 ;  /* 0x00000014000c7c82 */ /* 0x000fe20008000000 */
[----:B------:R1:W-:Y:S01]  /*7040*/  UTMALDG.3D [UR32], [UR14], desc[UR6] ;  /* 0x000006200e0075b4 */ /* 0x0003e20008011000 */
[----:B------:R-:W-:Y:S01]  /*7050*/  UMOV UR25, UR17 ;  /* 0x0000001100197c82 */ /* 0x000fe20008000000 */
[----:B------:R-:W-:Y:S01]  /*7060*/  UMOV UR27, UR19 ;  /* 0x00000013001b7c82 */ /* 0x000fe20008000000 */
[----:B------:R-:W-:Y:S01]  /*7070*/  UMOV UR28, UR20 ;  /* 0x00000014001c7c82 */ /* 0x000fe20008000000 */
[----:B------:R-:W-:Y:S01]  /*7080*/  UIADD3 UR40, UR4, 0x5800, URZ ;  /* 0x0000580004287890 */ /* 0x000fe2000fffe03f */
[----:B------:R-:W-:Y:S01]  /*7090*/  MOV R33, UR28 ;  /* 0x0000001c00217c02 */ /* 0x000fe20008000f00 */
[----:B------:R-:W-:Y:S01]  /*70a0*/  ULEA UR21, UR5, UR13, 0xf ;  /* 0x0000000d05157291 */ /* 0x000fe2000f8e783f */
[----:B------:R-:W-:Y:S01]  /*70b0*/  R2UR UR5, R2 ;  /* 0x00000000020572ca */ /* 0x000fe200000e0000 */
[----:B------:R2:W-:Y:S01]  /*70c0*/  UTMALDG.3D [UR48], [UR14], desc[UR6] ;  /* 0x000006300e0075b4 */ /* 0x0005e20008011000 */
[----:B------:R-:W-:Y:S01]  /*70d0*/  UMOV UR41, UR17 ;  /* 0x0000001100297c82 */ /* 0x000fe20008000000 */
[----:B------:R-:W-:Y:S01]  /*70e0*/  UMOV UR43, UR19 ;  /* 0x00000013002b7c82 */ /* 0x000fe20008000000 */
[----:B------:R-:W-:Y:S01]  /*70f0*/  UMOV UR44, UR20 ;  /* 0x00000014002c7c82 */ /* 0x000fe20008000000 */
[----:B------:R-:W-:Y:S01]  /*7100*/  IMAD.U32 R31, RZ, RZ, UR21 ;  /* 0x00000015ff1f7e24 */ /* 0x000fe2000f8e00ff */
[----:B------:R-:W-:Y:S01]  /*7110*/  UIADD3 UR56, UR4, 0xc800, URZ ;  /* 0x0000c80004387890 */ /* 0x000fe2000fffe03f */
[----:B------:R-:W-:Y:S01]  /*7120*/  MOV R36, UR25 ;  /* 0x0000001900247c02 */ /* 0x000fe20008000f00 */
[----:B------:R-:W-:Y:S01]  /*7130*/  UIADD3.X UR23, URZ, UR47, URZ, UP0, !UPT ;  /* 0x0000002f3f177290 */ /* 0x000fe200087fe43f */
[----:B0-----:R-:W-:Y:S01]  /*7140*/  R2UR UR18, R12 ;  /* 0x000000000c1272ca */ /* 0x001fe200000e0000 */
[----:B------:R0:W-:Y:S01]  /*7150*/  UTMALDG.3D [UR8], [UR14], desc[UR6] ;  /* 0x000006080e0075b4 */ /* 0x0001e20008011000 */
[----:B------:R-:W-:Y:S01]  /*7160*/  UIADD3 UR16, UR4, 0x6800, URZ ;  /* 0x0000680004107890 */ /* 0x000fe2000fffe03f */
[----:B------:R-:W-:Y:S01]  /*7170*/  ISETP.GT.AND P1, PT, R4, 0x1, PT ;  /* 0x000000010400780c */ /* 0x000fe20003f24270 */
[----:B------:R-:W-:Y:S01]  /*7180*/  IMAD.U32 R32, RZ, RZ, UR5 ;  /* 0x00000005ff207e24 */ /* 0x000fe2000f8e00ff */
[----:B------:R-:W-:Y:S01]  /*7190*/  UMOV UR57, UR17 ;  /* 0x0000001100397c82 */ /* 0x000fe20008000000 */
[----:B------:R-:W-:Y:S01]  /*71a0*/  UMOV UR59, UR19 ;  /* 0x00000013003b7c82 */ /* 0x000fe20008000000 */
[----:B------:R-:W-:Y:S01]  /*71b0*/  UMOV UR60, UR20 ;  /* 0x00000014003c7c82 */ /* 0x000fe20008000000 */
[----:B-1----:R-:W-:Y:S01]  /*71c0*/  R2UR UR34, R13 ;  /* 0x000000000d2272ca */ /* 0x002fe200000e0000 */
[----:B------:R1:W-:Y:S01]  /*71d0*/  UTMALDG.3D [UR24], [UR14], desc[UR6] ;  /* 0x000006180e0075b4 */ /* 0x0003e20008011000 */
[----:B------:R-:W-:Y:S01]  /*71e0*/  UIADD3 UR32, UR4, 0x7800, URZ ;  /* 0x0000780004207890 */ /* 0x000fe2000fffe03f */
[----:B------:R-:W-:-:S02]  /*71f0*/  VIADD R6, R6, 0x1 ;  /* 0x0000000106067836 */ /* 0x000fc40000000000 */
[----:B------:R-:W-:Y:S01]  /*7200*/  VIADD R3, R3, 0x80 ;  /* 0x0000008003037836 */ /* 0x000fe20000000000 */
[----:B--2---:R-:W-:Y:S01]  /*7210*/  R2UR UR50, R28 ;  /* 0x000000001c3272ca */ /* 0x004fe200000e0000 */
[----:B------:R2:W-:Y:S01]  /*7220*/  UTMALDG.3D [UR40], [UR14], desc[UR6] ;  /* 0x000006280e0075b4 */ /* 0x0005e20008011000 */
[----:B------:R-:W-:Y:S01]  /*7230*/  UIADD3 UR48, UR4, 0xd800, URZ ;  /* 0x0000d80004307890 */ /* 0x000fe2000fffe03f */
[----:B------:R-:W-:-:S04]  /*7240*/  ISETP.NE.AND P0, PT, R6, 0x2, PT ;  /* 0x000000020600780c */ /* 0x000fc80003f05270 */
[----:B------:R-:W-:Y:S02]  /*7250*/  SEL R6, R6, RZ, P0 ;  /* 0x000000ff06067207 */ /* 0x000fe40000000000 */
[----:B0-----:R-:W-:Y:S01]  /*7260*/  R2UR UR10, R14 ;  /* 0x000000000e0a72ca */ /* 0x001fe200000e0000 */
[----:B------:R-:W-:Y:S01]  /*7270*/  UIADD3 UR8, UR4, 0x8800, URZ ;  /* 0x0000880004087890 */ /* 0x000fe2000fffe03f */
[----:B------:R0:W-:Y:S01]  /*7280*/  UTMALDG.3D [UR16], [UR14], desc[UR6] ;  /* 0x000006100e0075b4 */ /* 0x0001e20008011000 */
[----:B-1----:R-:W-:Y:S01]  /*7290*/  R2UR UR26, R15 ;  /* 0x000000000f1a72ca */ /* 0x002fe200000e0000 */
[----:B------:R-:W-:Y:S01]  /*72a0*/  UIADD3 UR24, UR4, 0x9800, URZ ;  /* 0x0000980004187890 */ /* 0x000fe2000fffe03f */
[----:B------:R1:W-:Y:S01]  /*72b0*/  UTMALDG.3D [UR32], [UR14], desc[UR6] ;  /* 0x000006200e0075b4 */ /* 0x0003e20008011000 */
[----:B--2---:R-:W-:Y:S01]  /*72c0*/  R2UR UR42, R29 ;  /* 0x000000001d2a72ca */ /* 0x004fe200000e0000 */
[----:B------:R-:W-:-:S06]  /*72d0*/  UIADD3 UR40, UR4, 0xe800, URZ ;  /* 0x0000e80004287890 */ /* 0x000fcc000fffe03f */
[----:B------:R2:W-:Y:S03]  /*72e0*/  UTMALDG.3D [UR8], [UR14], desc[UR6] ;  /* 0x000006080e0075b4 */ /* 0x0005e60008011000 */
[----:B------:R3:W-:Y:S01]  /*72f0*/  UTMALDG.3D [UR24], [UR14], desc[UR6] ;  /* 0x000006180e0075b4 */ /* 0x0007e20008011000 */
[----:B0-----:R-:W-:Y:S01]  /*7300*/  R2UR UR18, R20 ;  /* 0x00000000141272ca */ /* 0x001fe200000e0000 */
[----:B------:R-:W-:Y:S01]  /*7310*/  UIADD3 UR16, UR4, 0xa800, URZ ;  /* 0x0000a80004107890 */ /* 0x000fe2000fffe03f */
[----:B-1----:R-:W-:Y:S01]  /*7320*/  R2UR UR34, R30 ;  /* 0x000000001e2272ca */ /* 0x002fe200000e0000 */
[----:B------:R-:W-:-:S10]  /*7330*/  UIADD3 UR32, UR4, 0xf800, URZ ;  /* 0x0000f80004207890 */ /* 0x000fd4000fffe03f */
[----:B------:R0:W-:Y:S01]  /*7340*/  UTMALDG.3D [UR16], [UR14], desc[UR6] ;  /* 0x000006100e0075b4 */ /* 0x0001e20008011000 */
[----:B--2---:R-:W-:Y:S01]  /*7350*/  R2UR UR10, R21 ;  /* 0x00000000150a72ca */ /* 0x004fe200000e0000 */
[----:B------:R-:W-:Y:S02]  /*7360*/  UIADD3 UR8, UR4, 0xb800, URZ ;  /* 0x0000b80004087890 */ /* 0x000fe4000fffe03f */
[----:B---3--:R-:W-:Y:S01]  /*7370*/  UIADD3 UR24, UR21, 0x2000, URZ ;  /* 0x0000200015187890 */ /* 0x008fe2000fffe03f */
[----:B------:R-:W-:Y:S01]  /*7380*/  UMOV UR27, UR5 ;  /* 0x00000005001b7c82 */ /* 0x000fe20008000000 */
[----:B------:R-:W-:Y:S01]  /*7390*/  UIADD3 UR26, UR19, 0x20, URZ ;  /* 0x00000020131a7890 */ /* 0x000fe2000fffe03f */
[----:B------:R-:W-:-:S07]  /*73a0*/  MOV R34, UR27 ;  /* 0x0000001b00227c02 */ /* 0x000fce0008000f00 */
[----:B------:R1:W-:Y:S01]  /*73b0*/  UTMALDG.3D [UR8], [UR14], desc[UR6] ;  /* 0x000006080e0075b4 */ /* 0x0003e20008011000 */
[----:B------:R-:W-:Y:S02]  /*73c0*/  MOV R37, UR24 ;  /* 0x0000001800257c02 */ /* 0x000fe40008000f00 */
[----:B------:R-:W-:Y:S02]  /*73d0*/  R2UR UR24, R31 ;  /* 0x000000001f1872ca */ /* 0x000fe400000e0000 */
[----:B------:R-:W-:Y:S02]  /*73e0*/  R2UR UR27, R32 ;  /* 0x00000000201b72ca */ /* 0x000fe400000e0000 */
[----:B------:R-:W-:Y:S01]  /*73f0*/  MOV R35, UR26 ;  /* 0x0000001a00237c02 */ /* 0x000fe20008000f00 */
[----:B------:R-:W-:Y:S01]  /*7400*/  UTMALDG.3D [UR56], [UR14], desc[UR6] ;  /* 0x000006380e0075b4 */ /* 0x000fe20008011000 */
[----:B------:R-:W-:Y:S01]  /*7410*/  UMOV UR26, UR19 ;  /* 0x00000013001a7c82 */ /* 0x000fe20008000000 */
[----:B0-----:R-:W-:Y:S01]  /*7420*/  UIADD3 UR18, UR19, 0x40, URZ ;  /* 0x0000004013127890 */ /* 0x001fe2000fffe03f */
[----:B------:R-:W-:-:S04]  /*7430*/  SEL R32, RZ, 0x1, P0 ;  /* 0x00000001ff207807 */ /* 0x000fc80000000000 */
[----:B------:R-:W-:Y:S01]  /*7440*/  LOP3.LUT R5, R5, R32, RZ, 0x3c, !PT ;  /* 0x0000002005057212 */ /* 0x000fe200078e3cff */
[----:B------:R-:W-:Y:S01]  /*7450*/  UTMALDG.3D [UR48], [UR14], desc[UR6] ;  /* 0x000006300e0075b4 */ /* 0x000fe20008011000 */
[----:B------:R-:W-:Y:S01]  /*7460*/  UIADD3 UR16, UR24, 0x4000, URZ ;  /* 0x0000400018107890 */ /* 0x000fe2000fffe03f */
[----:B------:R-:W-:Y:S01]  /*7470*/  UMOV UR4, UR27 ;  /* 0x0000001b00047c82 */ /* 0x000fe20008000000 */
[----:B------:R-:W-:Y:S01]  /*7480*/  UTMALDG.3D [UR40], [UR14], desc[UR6] ;  /* 0x000006280e0075b4 */ /* 0x000fe20008011000 */
[----:B-1----:R-:W-:Y:S02]  /*7490*/  UIADD3 UR8, UR24, 0x6000, URZ ;  /* 0x0000600018087890 */ /* 0x002fe4000fffe03f */
[----:B------:R-:W-:Y:S01]  /*74a0*/  UIADD3 UR10, UR19, 0x60, URZ ;  /* 0x00000060130a7890 */ /* 0x000fe2000fffe03f */
[----:B------:R-:W-:Y:S02]  /*74b0*/  UMOV UR11, UR4 ;  /* 0x00000004000b7c82 */ /* 0x000fe40008000000 */
[----:B------:R-:W-:Y:S01]  /*74c0*/  UMOV UR19, UR4 ;  /* 0x0000000400137c82 */ /* 0x000fe20008000000 */
[----:B------:R-:W-:Y:S01]  /*74d0*/  UTMALDG.3D [UR32], [UR14], desc[UR6] ;  /* 0x000006200e0075b4 */ /* 0x000fe20008011000 */
[----:B------:R0:W-:Y:S02]  /*74e0*/  UTMALDG.3D [UR24], [UR22], desc[UR6] ;  /* 0x00000618160075b4 */ /* 0x0001e40008011000 */
[----:B0-----:R-:W-:-:S02]  /*74f0*/  R2UR UR28, R33 ;  /* 0x00000000211c72ca */ /* 0x001fc400000e0000 */
[----:B------:R-:W-:Y:S02]  /*7500*/  R2UR UR27, R34 ;  /* 0x00000000221b72ca */ /* 0x000fe400000e0000 */
[----:B------:R-:W-:Y:S02]  /*7510*/  R2UR UR26, R35 ;  /* 0x00000000231a72ca */ /* 0x000fe400000e0000 */
[----:B------:R-:W-:Y:S02]  /*7520*/  R2UR UR25, R36 ;  /* 0x00000000241972ca */ /* 0x000fe400000e0000 */
[----:B------:R-:W-:-:S13]  /*7530*/  R2UR UR24, R37 ;  /* 0x00000000251872ca */ /* 0x000fda00000e0000 */
[----:B------:R0:W-:Y:S01]  /*7540*/  UTMALDG.3D [UR24], [UR22], desc[UR6] ;  /* 0x00000618160075b4 */ /* 0x0001e20008011000 */
[----:B------:R0:W-:Y:S01]  /*7550*/  UTMALDG.3D [UR16], [UR22], desc[UR6] ;  /* 0x00000610160075b4 */ /* 0x0001e20008011000 */
[----:B------:R0:W-:Y:S02]  /*7560*/  UTMALDG.3D [UR8], [UR22], desc[UR6] ;  /* 0x00000608160075b4 */ /* 0x0001e40008011000 */
[----:B0-----:R-:W-:Y:S05]  /*7570*/  @P1 BRA `(.L_x_118) ;  /* 0xfffffff400e41947 */ /* 0x001fea000383ffff */
.L_x_112:
[----:B------:R-:W-:Y:S05]  /*7580*/  BSYNC B6 ;  /* 0x0000000000067941 */ /* 0x000fea0003800000 */
.L_x_111:
[----:B------:R-:W2:Y:S01]  /*7590*/  LDL.LU R33, [R1+0x8] ;  /* 0x0000080001217983 */ /* 0x000ea20000300800 */
[----:B------:R-:W-:Y:S01]  /*75a0*/  IADD3 R18, P2, R18, UR54, RZ ;  /* 0x0000003612127c10 */ /* 0x000fe2000ff5e0ff */
[----:B------:R-:W-:Y:S02]  /*75b0*/  ULDC.64 UR4, c[0x0][0x650] ;  /* 0x0001940000047ab9 */ /* 0x000fe40000000a00 */
[----:B------:R-:W3:Y:S04]  /*75c0*/  LDL.LU R32, [R1] ;  /* 0x0000000001207983 */ /* 0x000ee80000300800 */
[----:B------:R-:W4:Y:S01]  /*75d0*/  LDL.LU R31, [R1+0x4] ;  /* 0x00000400011f7983 */ /* 0x000f220000300800 */
[----:B------:R-:W-:Y:S01]  /*75e0*/  IADD3.X R17, R17, UR45, RZ, P2, !PT ;  /* 0x0000002d11117c10 */ /* 0x000fe200097fe4ff */
[----:B------:R-:W-:Y:S01]  /*75f0*/  BSSY B0, `(.L_x_119) ;  /* 0x0000072000007945 */ /* 0x000fe20003800000 */
[----:B------:R-:W-:Y:S01]  /*7600*/  ISETP.GE.U32.AND P2, PT, R18, UR4, PT ;  /* 0x0000000412007c0c */ /* 0x000fe2000bf46070 */
[----:B------:R-:W-:Y:S01]  /*7610*/  IMAD.MOV.U32 R28, RZ, RZ, -0x1 ;  /* 0xffffffffff1c7424 */ /* 0x000fe200078e00ff */
[----:B------:R-:W-:Y:S01]  /*7620*/  MOV R27, 0xffffffff ;  /* 0xffffffff001b7802 */ /* 0x000fe20000000f00 */
[----:B------:R-:W-:Y:S01]  /*7630*/  IMAD.MOV.U32 R25, RZ, RZ, -0x1 ;  /* 0xffffffffff197424 */ /* 0x000fe200078e00ff */
[----:B--2---:R-:W-:Y:S01]  /*7640*/  LOP3.LUT P1, RZ, R33, 0xff, RZ, 0xc0, !PT ;  /* 0x000000ff21ff7812 */ /* 0x004fe2000782c0ff */
[----:B---3--:R-:W-:-:S05]  /*7650*/  IMAD.IADD R0, R23, 0x1, R32 ;  /* 0x0000000117007824 */ /* 0x008fca00078e0220 */
[----:B------:R-:W-:Y:S02]  /*7660*/  SHF.R.U32.HI R2, RZ, 0x1, R0 ;  /* 0x00000001ff027819 */ /* 0x000fe40000011600 */
[----:B------:R-:W-:-:S05]  /*7670*/  ISETP.GT.U32.AND P0, PT, R0, 0x1, PT ;  /* 0x000000010000780c */ /* 0x000fca0003f04070 */
[----:B------:R-:W0:Y:S01]  /*7680*/  @P1 S2R R4, SR_CgaCtaId ;  /* 0x0000000000041919 */ /* 0x000e220000008800 */
[----:B------:R-:W-:Y:S02]  /*7690*/  @P1 MOV R3, 0x400 ;  /* 0x0000040000031802 */ /* 0x000fe40000000f00 */
[----:B------:R-:W-:Y:S02]  /*76a0*/  LOP3.LUT R2, R2, 0x1, RZ, 0xc0, !PT ;  /* 0x0000000102027812 */ /* 0x000fe400078ec0ff */
[----:B------:R-:W-:Y:S02]  /*76b0*/  ISETP.LT.U32.AND P0, PT, R23, 0x2, P0 ;  /* 0x000000021700780c */ /* 0x000fe40000701070 */
[----:B0-----:R-:W-:-:S04]  /*76c0*/  @P1 LEA R3, R4, R3, 0x18 ;  /* 0x0000000304031211 */ /* 0x001fc800078ec0ff */
[----:B------:R0:W-:Y:S01]  /*76d0*/  @P1 SYNCS.ARRIVE.TRANS64.A1T0 RZ, [R3+URZ+0x38], RZ ;  /* 0x000038ff03ff19a7 */ /* 0x0001e2000810003f */
[----:B------:R-:W-:Y:S02]  /*76e0*/  ISETP.NE.U32.AND P1, PT, R2, 0x1, PT ;  /* 0x000000010200780c */ /* 0x000fe40003f25070 */
[----:B------:R-:W-:Y:S02]  /*76f0*/  SEL R2, RZ, 0x1, !P0 ;  /* 0x00000001ff027807 */ /* 0x000fe40004000000 */
[----:B------:R-:W-:Y:S02]  /*7700*/  ISETP.GT.U32.AND P1, PT, R23, 0x1, !P1 ;  /* 0x000000011700780c */ /* 0x000fe40004f24070 */
[----:B------:R-:W-:Y:S02]  /*7710*/  ISETP.GE.U32.AND.EX P0, PT, R17, UR5, PT, P2 ;  /* 0x0000000511007c0c */ /* 0x000fe4000bf06120 */
[----:B0-----:R-:W-:-:S04]  /*7720*/  SEL R3, RZ, 0x1, !P1 ;  /* 0x00000001ff037807 */ /* 0x001fc80004800000 */
[----:B----4-:R-:W-:Y:S02]  /*7730*/  LOP3.LUT R31, R3, R31, R2, 0x96, !PT ;  /* 0x0000001f031f7212 */ /* 0x010fe400078e9602 */
[----:B------:R-:W-:Y:S02]  /*7740*/  LOP3.LUT R3, R0, 0x1, RZ, 0xc0, !PT ;  /* 0x0000000100037812 */ /* 0x000fe400078ec0ff */
[----:B------:R-:W-:Y:S01]  /*7750*/  PRMT R0, RZ, 0x7610, R0 ;  /* 0x00007610ff007816 */ /* 0x000fe20000000000 */
[----:B------:R0:W-:Y:S01]  /*7760*/  STL [R1+0x4], R31 ;  /* 0x0000041f01007387 */ /* 0x0001e20000100800 */
[----:B------:R-:W-:-:S03]  /*7770*/  PRMT R2, RZ, 0x7610, R2 ;  /* 0x00007610ff027816 */ /* 0x000fc60000000002 */
[----:B------:R0:W-:Y:S04]  /*7780*/  STL.S16 [R1+0x8], R0 ;  /* 0x0000080001007387 */ /* 0x0001e80000100600 */
[----:B------:R0:W-:Y:S01]  /*7790*/  STL [R1], R3 ;  /* 0x0000000301007387 */ /* 0x0001e20000100800 */
[----:B------:R-:W-:Y:S05]  /*77a0*/  @P0 BRA `(.L_x_120) ;  /* 0x0000000400580947 */ /* 0x000fea0003800000 */
[----:B------:R-:W-:Y:S01]  /*77b0*/  ULDC.64 UR4, c[0x0][0x628] ;  /* 0x00018a0000047ab9 */ /* 0x000fe20000000a00 */
[----:B------:R-:W1:Y:S01]  /*77c0*/  S2R R8, SR_CTAID.X ;  /* 0x0000000000087919 */ /* 0x000e620000002500 */
[----:B------:R-:W-:Y:S01]  /*77d0*/  ISETP.NE.U32.AND P0, PT, RZ, UR4, PT ;  /* 0x00000004ff007c0c */ /* 0x000fe2000bf05070 */
[----:B------:R-:W-:Y:S01]  /*77e0*/  ULDC UR7, c[0x0][0x630] ;  /* 0x00018c0000077ab9 */ /* 0x000fe20000000800 */
[----:B------:R-:W-:Y:S01]  /*77f0*/  IMAD.MOV.U32 R2, RZ, RZ, R18 ;  /* 0x000000ffff027224 */ /* 0x000fe200078e0012 */
[----:B0-----:R-:W0:Y:S01]  /*7800*/  S2R R0, SR_CTAID.Y ;  /* 0x0000000000007919 */ /* 0x001e220000002600 */
[----:B------:R-:W-:Y:S01]  /*7810*/  ISETP.NE.AND.EX P0, PT, RZ, UR5, PT, P0 ;  /* 0x00000005ff007c0c */ /* 0x000fe2000bf05300 */
[----:B------:R-:W-:-:S12]  /*7820*/  IMAD.MOV.U32 R3, RZ, RZ, R17 ;  /* 0x000000ffff037224 */ /* 0x000fd800078e0011 */
[----:B------:R-:W-:Y:S05]  /*7830*/  @!P0 BRA `(.L_x_121) ;  /* 0x0000000000288947 */ /* 0x000fea0003800000 */
[----:B------:R-:W-:Y:S02]  /*7840*/  ULDC UR6, c[0x0][0x634] ;  /* 0x00018d0000067ab9 */ /* 0x000fe40000000800 */
[----:B------:R-:W-:-:S05]  /*7850*/  IADD3 R7, P0, R18, UR6, RZ ;  /* 0x0000000612077c10 */ /* 0x000fca000ff1e0ff */
[----:B------:R-:W-:-:S04]  /*7860*/  IMAD.X R9, RZ, RZ, R17, P0 ;  /* 0x000000ffff097224 */ /* 0x000fc800000e0611 */
[----:B------:R-:W-:-:S04]  /*7870*/  IMAD.WIDE.U32 R4, R9, UR4, RZ ;  /* 0x0000000409047c25 */ /* 0x000fc8000f8e00ff */
[----:B------:R-:W-:-:S04]  /*7880*/  IMAD.WIDE.U32 R4, P0, R7, UR5, R4 ;  /* 0x0000000507047c25 */ /* 0x000fc8000f800004 */
[----:B------:R-:W-:-:S04]  /*7890*/  IMAD.WIDE.U32 R6, R7, UR4, RZ ;  /* 0x0000000407067c25 */ /* 0x000fc8000f8e00ff */
[----:B------:R-:W-:Y:S01]  /*78a0*/  IMAD.X R3, RZ, RZ, RZ, P0 ;  /* 0x000000ffff037224 */ /* 0x000fe200000e06ff */
[----:B------:R-:W-:Y:S01]  /*78b0*/  IADD3 RZ, P0, R7, R4, RZ ;  /* 0x0000000407ff7210 */ /* 0x000fe20007f1e0ff */
[----:B------:R-:W-:-:S04]  /*78c0*/  IMAD.MOV.U32 R2, RZ, RZ, R5 ;  /* 0x000000ffff027224 */ /* 0x000fc800078e0005 */
[----:B------:R-:W-:-:S08]  /*78d0*/  IMAD.WIDE.U32.X R2, R9, UR5, R2, P0 ;  /* 0x0000000509027c25 */ /* 0x000fd000080e0402 */
.L_x_121:
[--C-:B------:R-:W-:Y:S01]  /*78e0*/  SHF.R.U64 R25, R2, UR7, R3.reuse ;  /* 0x0000000702197c19 */ /* 0x100fe20008001203 */
[----:B------:R-:W-:Y:S01]  /*78f0*/  ULDC.64 UR4, c[0x0][0x620] ;  /* 0x0001880000047ab9 */ /* 0x000fe20000000a00 */
[----:B------:R-:W-:Y:S01]  /*7900*/  SHF.R.U32.HI R2, RZ, UR7, R3 ;  /* 0x00000007ff027c19 */ /* 0x000fe20008011603 */
[----:B------:R-:W-:Y:S01]  /*7910*/  IMAD.MOV.U32 R3, RZ, RZ, R17 ;  /* 0x000000ffff037224 */ /* 0x000fe200078e0011 */
[----:B------:R-:W-:Y:S01]  /*7920*/  IADD3 R5, P0, RZ, -R25, RZ ;  /* 0x80000019ff057210 */ /* 0x000fe20007f1e0ff */
[----:B------:R-:W2:Y:S01]  /*7930*/  LDC R15, c[0x0][0x144] ;  /* 0x00005100ff0f7b82 */ /* 0x000ea20000000800 */
[----:B-1----:R-:W-:Y:S01]  /*7940*/  I2FP.F32.U32 R6, R8 ;  /* 0x0000000800067245 */ /* 0x002fe20000201000 */
[----:B------:R-:W-:Y:S01]  /*7950*/  ULDC.64 UR8, c[0x0][0x640] ;  /* 0x0001900000087ab9 */ /* 0x000fe20000000a00 */
[----:B------:R-:W-:Y:S01]  /*7960*/  ULDC UR6, c[0x0][0x608] ;  /* 0x0001820000067ab9 */ /* 0x000fe20000000800 */
[----:B------:R-:W-:Y:S01]  /*7970*/  IMAD.X R2, RZ, RZ, ~R2, P0 ;  /* 0x000000ffff027224 */ /* 0x000fe200000e0e02 */
[----:B------:R-:W-:-:S03]  /*7980*/  ISETP.NE.U32.AND P0, PT, RZ, UR8, PT ;  /* 0x00000008ff007c0c */ /* 0x000fc6000bf05070 */
[----:B------:R-:W-:Y:S01]  /*7990*/  IMAD R4, R2, UR4, RZ ;  /* 0x0000000402047c24 */ /* 0x000fe2000f8e02ff */
[----:B------:R-:W1:Y:S01]  /*79a0*/  LDC R7, c[0x0][0x148] ;  /* 0x00005200ff077b82 */ /* 0x000e620000000800 */
[----:B------:R-:W-:Y:S01]  /*79b0*/  IMAD.MOV.U32 R2, RZ, RZ, R18 ;  /* 0x000000ffff027224 */ /* 0x000fe200078e0012 */
[----:B------:R-:W-:-:S03]  /*79c0*/  ISETP.NE.AND.EX P0, PT, RZ, UR9, PT, P0 ;  /* 0x00000009ff007c0c */ /* 0x000fc6000bf05300 */
[----:B------:R-:W-:Y:S01]  /*79d0*/  IMAD.WIDE.U32 R2, R5, UR4, R2 ;  /* 0x0000000405027c25 */ /* 0x000fe2000f8e0002 */
[----:B------:R-:W-:-:S03]  /*79e0*/  ULDC UR4, c[0x0][0x150] ;  /* 0x0000540000047ab9 */ /* 0x000fc60000000800 */
[----:B------:R-:W-:Y:S02]  /*79f0*/  IMAD R5, R5, UR5, R4 ;  /* 0x0000000505057c24 */ /* 0x000fe4000f8e0204 */
[----:B------:R-:W-:Y:S01]  /*7a00*/  FMUL R4, R6, UR4 ;  /* 0x0000000406047c20 */ /* 0x000fe20008400000 */
[----:B------:R-:W-:Y:S01]  /*7a10*/  ULDC UR4, c[0x0][0x618] ;  /* 0x0001860000047ab9 */ /* 0x000fe20000000800 */
[----:B------:R-:W-:Y:S01]  /*7a20*/  ULDC UR5, c[0x0][0x154] ;  /* 0x0000550000057ab9 */ /* 0x000fe20000000800 */
[----:B------:R-:W-:-:S03]  /*7a30*/  IMAD.IADD R3, R3, 0x1, R5 ;  /* 0x0000000103037824 */ /* 0x000fc600078e0205 */
[----:B------:R-:W3:Y:S02]  /*7a40*/  F2I.U32.TRUNC.NTZ R4, R4 ;  /* 0x0000000400047305 */ /* 0x000ee4000020f000 */
[--C-:B------:R-:W-:Y:S02]  /*7a50*/  SHF.R.U64 R6, R2, UR4, R3.reuse ;  /* 0x0000000402067c19 */ /* 0x100fe40008001203 */
[----:B0-----:R-:W-:Y:S02]  /*7a60*/  I2FP.F32.U32 R2, R0 ;  /* 0x0000000000027245 */ /* 0x001fe40000201000 */
[----:B------:R-:W-:Y:S01]  /*7a70*/  SHF.R.U32.HI R3, RZ, UR4, R3 ;  /* 0x00000004ff037c19 */ /* 0x000fe20008011603 */
[----:B------:R-:W-:Y:S02]  /*7a80*/  ULDC UR4, c[0x0][0x658] ;  /* 0x0001960000047ab9 */ /* 0x000fe40000000800 */
[----:B------:R-:W-:Y:S01]  /*7a90*/  FMUL R11, R2, UR5 ;  /* 0x00000005020b7c20 */ /* 0x000fe20008400000 */
[----:B------:R-:W-:-:S02]  /*7aa0*/  SHF.R.U64 R10, R6, UR6, R3 ;  /* 0x00000006060a7c19 */ /* 0x000fc40008001203 */
[----:B------:R-:W-:-:S03]  /*7ab0*/  SHF.R.U32.HI R3, RZ, UR6, R3 ;  /* 0x00000006ff037c19 */ /* 0x000fc60008011603 */
[----:B------:R-:W0:Y:S01]  /*7ac0*/  F2I.U32.TRUNC.NTZ R11, R11 ;  /* 0x0000000b000b7305 */ /* 0x000e22000020f000 */
[--C-:B------:R-:W-:Y:S01]  /*7ad0*/  SHF.R.U64 R9, R10, UR4, R3.reuse ;  /* 0x000000040a097c19 */ /* 0x100fe20008001203 */
[----:B---3--:R-:W-:Y:S01]  /*7ae0*/  IMAD.MOV R4, RZ, RZ, -R4 ;  /* 0x000000ffff047224 */ /* 0x008fe200078e0a04 */
[----:B------:R-:W-:-:S03]  /*7af0*/  SHF.R.U32.HI R13, RZ, UR4, R3 ;  /* 0x00000004ff0d7c19 */ /* 0x000fc60008011603 */
[----:B--2---:R-:W-:Y:S02]  /*7b00*/  IMAD R8, R15, R4, R8 ;  /* 0x000000040f087224 */ /* 0x004fe400078e0208 */
[----:B------:R-:W-:Y:S02]  /*7b10*/  IMAD.MOV.U32 R2, RZ, RZ, R9 ;  /* 0x000000ffff027224 */ /* 0x000fe400078e0009 */
[----:B------:R-:W-:Y:S01]  /*7b20*/  IMAD.MOV.U32 R3, RZ, RZ, R13 ;  /* 0x000000ffff037224 */ /* 0x000fe200078e000d */
[----:B------:R-:W-:Y:S06]  /*7b30*/  @!P0 BRA `(.L_x_122) ;  /* 0x0000000000288947 */ /* 0x000fec0003800000 */
[----:B------:R-:W-:Y:S02]  /*7b40*/  ULDC UR4, c[0x0][0x64c] ;  /* 0x0001930000047ab9 */ /* 0x000fe40000000800 */
[----:B------:R-:W-:-:S05]  /*7b50*/  IADD3 R3, P0, R9, UR4, RZ ;  /* 0x0000000409037c10 */ /* 0x000fca000ff1e0ff */
[----:B------:R-:W-:-:S04]  /*7b60*/  IMAD.X R13, RZ, RZ, R13, P0 ;  /* 0x000000ffff0d7224 */ /* 0x000fc800000e060d */
[----:B------:R-:W-:-:S04]  /*7b70*/  IMAD.WIDE.U32 R4, R13, UR8, RZ ;  /* 0x000000080d047c25 */ /* 0x000fc8000f8e00ff */
[----:B------:R-:W-:-:S04]  /*7b80*/  IMAD.WIDE.U32 R4, P0, R3, UR9, R4 ;  /* 0x0000000903047c25 */ /* 0x000fc8000f800004 */
[----:B------:R-:W-:-:S04]  /*7b90*/  IMAD.WIDE.U32 R2, R3, UR8, RZ ;  /* 0x0000000803027c25 */ /* 0x000fc8000f8e00ff */
[----:B------:R-:W-:Y:S01]  /*7ba0*/  IMAD.MOV.U32 R2, RZ, RZ, R5 ;  /* 0x000000ffff027224 */ /* 0x000fe200078e0005 */
[----:B------:R-:W-:Y:S01]  /*7bb0*/  IADD3 RZ, P1, R3, R4, RZ ;  /* 0x0000000403ff7210 */ /* 0x000fe20007f3e0ff */
[----:B------:R-:W-:-:S04]  /*7bc0*/  IMAD.X R3, RZ, RZ, RZ, P0 ;  /* 0x000000ffff037224 */ /* 0x000fc800000e06ff */
[----:B------:R-:W-:-:S08]  /*7bd0*/  IMAD.WIDE.U32.X R2, R13, UR9, R2, P1 ;  /* 0x000000090d027c25 */ /* 0x000fd000088e0402 */
.L_x_122:
[----:B------:R-:W2:Y:S01]  /*7be0*/  LDC R4, c[0x0][0x65c] ;  /* 0x00019700ff047b82 */ /* 0x000ea20000000800 */
[----:B------:R-:W-:Y:S01]  /*7bf0*/  ULDC UR4, c[0x0][0x648] ;  /* 0x0001920000047ab9 */ /* 0x000fe20000000800 */
[----:B0-----:R-:W-:Y:S01]  /*7c00*/  IMAD.MOV R11, RZ, RZ, -R11 ;  /* 0x000000ffff0b7224 */ /* 0x001fe200078e0a0b */
[----:B------:R-:W-:Y:S01]  /*7c10*/  SHF.R.U64 R3, R2, UR4, R3 ;  /* 0x0000000402037c19 */ /* 0x000fe20008001203 */
[----:B------:R-:W-:Y:S01]  /*7c20*/  ULDC UR4, c[0x0][0x638] ;  /* 0x00018e0000047ab9 */ /* 0x000fe20000000800 */
[----:B------:R-:W-:Y:S01]  /*7c30*/  LOP3.LUT R10, R10, UR38, RZ, 0xc0, !PT ;  /* 0x000000260a0a7c12 */ /* 0x000fe2000f8ec0ff */
[----:B------:R-:W-:Y:S01]  /*7c40*/  ULDC UR5, c[0x0][0x610] ;  /* 0x0001840000057ab9 */ /* 0x000fe20000000800 */
[----:B------:R-:W-:Y:S01]  /*7c50*/  LOP3.LUT R6, R6, UR39, RZ, 0xc0, !PT ;  /* 0x0000002706067c12 */ /* 0x000fe2000f8ec0ff */
[----:B------:R-:W-:Y:S01]  /*7c60*/  IMAD.MOV.U32 R2, RZ, RZ, 0x1 ;  /* 0x00000001ff027424 */ /* 0x000fe200078e00ff */
[----:B--2---:R-:W-:-:S13]  /*7c70*/  ISETP.NE.AND P0, PT, R4, 0x1, PT ;  /* 0x000000010400780c */ /* 0x004fda0003f05270 */
[----:B-1----:R-:W-:Y:S02]  /*7c80*/  @P0 IMAD R8, R7, R11, R0 ;  /* 0x0000000b07080224 */ /* 0x002fe400078e0200 */
[----:B------:R-:W-:Y:S02]  /*7c90*/  IMAD.MOV R0, RZ, RZ, -R3 ;  /* 0x000000ffff007224 */ /* 0x000fe400078e0a03 */
[----:B------:R-:W-:Y:S02]  /*7ca0*/  IMAD R3, R3, UR37, R10 ;  /* 0x0000002503037c24 */ /* 0x000fe4000f8e020a */
[----:B------:R-:W-:Y:S01]  /*7cb0*/  IMAD R9, R0, UR4, R9 ;  /* 0x0000000400097c24 */ /* 0x000fe2000f8e0209 */
[----:B------:R-:W-:Y:S01]  /*7cc0*/  ULDC UR4, c[0x0][0x600] ;  /* 0x0001800000047ab9 */ /* 0x000fe20000000800 */
[----:B------:R-:W-:Y:S02]  /*7cd0*/  IMAD R8, R3, UR5, R8 ;  /* 0x0000000503087c24 */ /* 0x000fe4000f8e0208 */
[----:B------:R-:W-:-:S05]  /*7ce0*/  IMAD R9, R9, UR4, R6 ;  /* 0x0000000409097c24 */ /* 0x000fca000f8e0206 */
[----:B------:R-:W-:Y:S02]  /*7cf0*/  SEL R27, R9, R8, !P0 ;  /* 0x00000008091b7207 */ /* 0x000fe40004000000 */
[----:B------:R-:W-:-:S07]  /*7d00*/  SEL R28, R8, R9, !P0 ;  /* 0x00000009081c7207 */ /* 0x000fce0004000000 */
.L_x_120:
[----:B------:R-:W-:Y:S05]  /*7d10*/  BSYNC B0 ;  /* 0x0000000000007941 */ /* 0x000fea0003800000 */
.L_x_119:
[----:B------:R-:W-:-:S13]  /*7d20*/  LOP3.LUT P0, RZ, R2, 0xff, RZ, 0xc0, !PT ;  /* 0x000000ff02ff7812 */ /* 0x000fda000780c0ff */
[----:B------:R-:W-:Y:S05]  /*7d30*/  @P0 BRA `(.L_x_123) ;  /* 0xffffffe800d80947 */ /* 0x000fea000383ffff */
[----:B------:R-:W-:Y:S05]  /*7d40*/  BSYNC B7 ;  /* 0x0000000000077941 */ /* 0x000fea0003800000 */
.L_x_109:
[----:B------:R-:W-:-:S03]  /*7d50*/  UMOV UR4, 0xffffffff ;  /* 0xffffffff00047882 */ /* 0x000fc60000000000 */
[----:B------:R-:W-:Y:S05]  /*7d60*/  BRA.DIV UR4, `(.L_x_124) ;  /* 0x0000000604087947 */ /* 0x000fea000b800000 */
[----:B------:R-:W-:-:S13]  /*7d70*/  ELECT P6, URZ, PT ;  /* 0x00000000003f782f */ /* 0x000fda00038c0000 */
.L_x_138:
[----:B------:R-:W-:Y:S04]  /*7d80*/  BSSY B0, `(.L_x_125) ;  /* 0x000001b000007945 */ /* 0x000fe80003800000 */
[----:B------:R-:W-:Y:S05]  /*7d90*/  @!P6 BRA `(.L_x_126) ;  /* 0x000000000064e947 */ /* 0x000fea0003800000 */
[----:B------:R-:W-:-:S04]  /*7da0*/  LOP3.LUT R16, R16, 0x2, RZ, 0xfc, !PT ;  /* 0x0000000210107812 */ /* 0x000fc800078efcff */
[----:B------:R-:W-:-:S13]  /*7db0*/  ISETP.NE.AND P0, PT, R16, 0x3, PT ;  /* 0x000000031000780c */ /* 0x000fda0003f05270 */
[----:B------:R-:W-:Y:S05]  /*7dc0*/  @!P0 BRA `(.L_x_127) ;  /* 0x0000000000048947 */ /* 0x000fea0003800000 */
[----:B------:R-:W-:Y:S01]  /*7dd0*/  BPT.TRAP 0x1 ;  /* 0x000000040000795c */ /* 0x000fe20000300000 */
.L_x_127:
[----:B------:R-:W2:Y:S04]  /*7de0*/  LDL.LU R2, [R1] ;  /* 0x0000000001027983 */ /* 0x000ea80000300800 */
[----:B------:R-:W3:Y:S01]  /*7df0*/  LDL.LU R7, [R1+0x4] ;  /* 0x0000040001077983 */ /* 0x000ee20000300800 */
[----:B0-----:R-:W-:Y:S01]  /*7e00*/  MOV R0, 0x400 ;  /* 0x0000040000007802 */ /* 0x001fe20000000f00 */
[----:B------:R-:W0:Y:S03]  /*7e10*/  S2R R3, SR_CgaCtaId ;  /* 0x0000000000037919 */ /* 0x000e260000008800 */
[----:B0-----:R-:W-:-:S05]  /*7e20*/  LEA R0, R3, R0, 0x18 ;  /* 0x0000000003007211 */ /* 0x001fca00078ec0ff */
[----:B------:R-:W-:-:S04]  /*7e30*/  VIADD R0, R0, 0x10 ;  /* 0x0000001000007836 */ /* 0x000fc80000000000 */
[C---:B--2---:R-:W-:Y:S02]  /*7e40*/  IMAD R6, R2.reuse, 0x8, R0 ;  /* 0x0000000802067824 */ /* 0x044fe400078e0200 */
[----:B------:R-:W-:Y:S01]  /*7e50*/  VIADD R2, R2, 0x1 ;  /* 0x0000000102027836 */ /* 0x000fe20000000000 */
[----:B---3--:R-:W-:-:S04]  /*7e60*/  SHF.L.U32 R5, R7, 0x1f, RZ ;  /* 0x0000001f07057819 */ /* 0x008fc800000006ff */
[C---:B------:R-:W-:Y:S01]  /*7e70*/  ISETP.NE.AND P1, PT, R2.reuse, 0x2, PT ;  /* 0x000000020200780c */ /* 0x040fe20003f25270 */
[----:B------:R-:W0:Y:S03]  /*7e80*/  SYNCS.PHASECHK.TRANS64.TRYWAIT P0, [R6+URZ], R5 ;  /* 0x00000005060075a7 */ /* 0x000e26000800017f */
[----:B------:R-:W-:Y:S02]  /*7e90*/  SEL R4, RZ, 0x1, P1 ;  /* 0x00000001ff047807 */ /* 0x000fe40000800000 */
[----:B------:R-:W-:Y:S02]  /*7ea0*/  SEL R3, R2, RZ, P1 ;  /* 0x000000ff02037207 */ /* 0x000fe40000800000 */
[----:B------:R-:W-:Y:S01]  /*7eb0*/  LOP3.LUT R4, R7, R4, RZ, 0x3c, !PT ;  /* 0x0000000407047212 */ /* 0x000fe200078e3cff */
[----:B0-----:R-:W-:Y:S06]  /*7ec0*/  @!P0 BRA `(.L_x_128) ;  /* 0x0000000000d08947 */ /* 0x001fec0003800000 */
.L_x_139:
[----:B------:R-:W-:Y:S01]  /*7ed0*/  IMAD R3, R3, 0x8, R0 ;  /* 0x0000000803037824 */ /* 0x000fe200078e0200 */
[----:B------:R-:W-:-:S07]  /*7ee0*/  SHF.L.U32 R0, R4, 0x1f, RZ ;  /* 0x0000001f04007819 */ /* 0x000fce00000006ff */
.L_x_129:
[----:B-1----:R1:W2:Y:S02]  /*7ef0*/  SYNCS.PHASECHK.TRANS64.TRYWAIT P0, [R3+URZ], R0 ;  /* 0x00000000030075a7 */ /* 0x0022a4000800017f */
[----:B--2---:R-:W-:Y:S05]  /*7f00*/  @!P0 NANOSLEEP.SYNCS 0x989680 ;  /* 0x009896800000895d */ /* 0x004fea0003900000 */
[----:B------:R-:W2:Y:S02]  /*7f10*/  @!P0 SYNCS.PHASECHK.TRANS64 P0, [R3+URZ], R0 ;  /* 0x00000000030085a7 */ /* 0x000ea4000800007f */
[----:B--2---:R-:W-:Y:S05]  /*7f20*/  @!P0 BRA `(.L_x_129) ;  /* 0xfffffffc00f08947 */ /* 0x004fea000383ffff */
.L_x_126:
[----:B------:R-:W-:Y:S05]  /*7f30*/  BSYNC B0 ;  /* 0x0000000000007941 */ /* 0x000fea0003800000 */
.L_x_125:
[----:B------:R-:W-:Y:S05]  /*7f40*/  EXIT ;  /* 0x000000000000794d */ /* 0x000fea0003800000 */
.L_x_16:
[----:B------:R-:W-:Y:S02]  /*7f50*/  IMAD.MOV.U32 R13, RZ, RZ, R2 ;  /* 0x000000ffff0d7224 */ /* 0x000fe400078e0002 */
[----:B------:R-:W-:Y:S02]  /*7f60*/  IMAD.MOV.U32 R12, RZ, RZ, RZ ;  /* 0x000000ffff0c7224 */ /* 0x000fe400078e00ff */
[----:B------:R-:W-:Y:S02]  /*7f70*/  IMAD.MOV.U32 R11, RZ, RZ, 0x1f ;  /* 0x0000001fff0b7424 */ /* 0x000fe400078e00ff */
[----:B------:R-:W-:-:S07]  /*7f80*/  IMAD.MOV.U32 R15, RZ, RZ, -0x1 ;  /* 0xffffffffff0f7424 */ /* 0x000fce00078e00ff */
[----:B-----5:R-:W-:Y:S05]  /*7f90*/  WARPSYNC.COLLECTIVE R15, `(.L_x_130) ;  /* 0x000000000f087348 */ /* 0x020fea0003c00000 */
[----:B------:R0:W1:Y:S02]  /*7fa0*/  SHFL.IDX P6, R14, R13, R12, R11 ;  /* 0x0000000c0d0e7389 */ /* 0x00006400000c000b */
[----:B01---5:R-:W-:Y:S01]  /*7fb0*/  ENDCOLLECTIVE ;  /* 0x000000000000791b */ /* 0x023fe20003800000 */
.L_x_130:
[----:B------:R-:W-:Y:S05]  /*7fc0*/  BRA `(.L_x_131) ;  /* 0xffffff94007c7947 */ /* 0x000fea000383ffff */
.L_x_20:
[----:B-1----:R1:W2:Y:S02]  /*7fd0*/  SYNCS.PHASECHK.TRANS64.TRYWAIT P1, [R3+URZ], R0 ;  /* 0x00000000030075a7 */ /* 0x0022a4000802017f */
[----:B--2---:R-:W-:Y:S05]  /*7fe0*/  @!P1 NANOSLEEP.SYNCS 0x989680 ;  /* 0x009896800000995d */ /* 0x004fea0003900000 */
[----:B------:R-:W2:Y:S02]  /*7ff0*/  @!P1 SYNCS.PHASECHK.TRANS64 P1, [R3+URZ], R0 ;  /* 0x00000000030095a7 */ /* 0x000ea4000802007f */
[----:B--2---:R-:W-:Y:S05]  /*8000*/  @!P1 BRA `(.L_x_20) ;  /* 0xfffffffc00f09947 */ /* 0x004fea000383ffff */
[----:B------:R-:W-:Y:S05]  /*8010*/  BRA `(.L_x_19) ;  /* 0xffffff9400987947 */ /* 0x000fea000383ffff */
.L_x_25:
[----:B0-----:R0:W1:Y:S02]  /*8020*/  SYNCS.PHASECHK.TRANS64.TRYWAIT P1, [R3+URZ], R6 ;  /* 0x00000006030075a7 */ /* 0x001064000802017f */
[----:B-1----:R-:W-:Y:S05]  /*8030*/  @!P1 NANOSLEEP.SYNCS 0x989680 ;  /* 0x009896800000995d */ /* 0x002fea0003900000 */
[----:B------:R-:W1:Y:S02]  /*8040*/  @!P1 SYNCS.PHASECHK.TRANS64 P1, [R3+URZ], R6 ;  /* 0x00000006030095a7 */ /* 0x000e64000802007f */
[----:B-1----:R-:W-:Y:S05]  /*8050*/  @!P1 BRA `(.L_x_25) ;  /* 0xfffffffc00f09947 */ /* 0x002fea000383ffff */
[----:B------:R-:W-:Y:S05]  /*8060*/  BRA `(.L_x_24) ;  /* 0xffffffa0008c7947 */ /* 0x000fea000383ffff */
.L_x_33:
[----:B------:R0:W0:Y:S02]  /*8070*/  SYNCS.PHASECHK.TRANS64.TRYWAIT P1, [R8+URZ], R9 ;  /* 0x00000009080075a7 */ /* 0x000024000802017f */
[----:B0-----:R-:W-:Y:S05]  /*8080*/  @!P1 NANOSLEEP.SYNCS 0x989680 ;  /* 0x009896800000995d */ /* 0x001fea0003900000 */
[----:B------:R-:W0:Y:S02]  /*8090*/  @!P1 SYNCS.PHASECHK.TRANS64 P1, [R8+URZ], R9 ;  /* 0x00000009080095a7 */ /* 0x000e24000802007f */
[----:B0-----:R-:W-:Y:S05]  /*80a0*/  @!P1 BRA `(.L_x_33) ;  /* 0xfffffffc00f09947 */ /* 0x001fea000383ffff */
[----:B------:R-:W-:Y:S05]  /*80b0*/  BRA `(.L_x_32) ;  /* 0xffffffac00a07947 */ /* 0x000fea000383ffff */
.L_x_110:
[----:B------:R-:W-:Y:S01]  /*80c0*/  BSSY B0, `(.L_x_132) ;  /* 0x0000006000007945 */ /* 0x000fe20003800000 */
[----:B------:R-:W-:-:S07]  /*80d0*/  IMAD.MOV.U32 R15, RZ, RZ, -0x1 ;  /* 0xffffffffff0f7424 */ /* 0x000fce00078e00ff */
[----:B------:R-:W-:Y:S05]  /*80e0*/  WARPSYNC.COLLECTIVE R15, `(.L_x_133) ;  /* 0x000000000f0c7348 */ /* 0x000fea0003c00000 */
[----:B------:R-:W-:Y:S02]  /*80f0*/  ELECT P6, UR62, PT ;  /* 0x00000000003e782f */ /* 0x000fe400038c0000 */
[----:B------:R-:W-:Y:S01]  /*8100*/  MOV R14, UR62 ;  /* 0x0000003e000e7c02 */ /* 0x000fe20008000f00 */
[----:B------:R-:W-:Y:S10]  /*8110*/  ENDCOLLECTIVE ;  /* 0x000000000000791b */ /* 0x000ff40003800000 */
.L_x_133:
[----:B------:R-:W-:Y:S05]  /*8120*/  BSYNC B0 ;  /* 0x0000000000007941 */ /* 0x000fea0003800000 */
.L_x_132:
[----:B------:R-:W-:Y:S05]  /*8130*/  BRA `(.L_x_134) ;  /* 0xffffffe400e47947 */ /* 0x000fea000383ffff */
.L_x_115:
[----:B0-----:R0:W1:Y:S02]  /*8140*/  SYNCS.PHASECHK.TRANS64.TRYWAIT P0, [R32+URZ+0x10], R31 ;  /* 0x0000101f200075a7 */ /* 0x001064000800017f */
[----:B-1----:R-:W-:Y:S05]  /*8150*/  @!P0 NANOSLEEP.SYNCS 0x989680 ;  /* 0x009896800000895d */ /* 0x002fea0003900000 */
[----:B------:R-:W1:Y:S02]  /*8160*/  @!P0 SYNCS.PHASECHK.TRANS64 P0, [R32+URZ+0x10], R31 ;  /* 0x0000101f200085a7 */ /* 0x000e64000800007f */
[----:B-1----:R-:W-:Y:S05]  /*8170*/  @!P0 BRA `(.L_x_115) ;  /* 0xfffffffc00f08947 */ /* 0x002fea000383ffff */
[----:B------:R-:W-:Y:S05]  /*8180*/  BRA `(.L_x_135) ;  /* 0xffffffe800f07947 */ /* 0x000fea000383ffff */
.L_x_124:
[----:B------:R-:W-:Y:S01]  /*8190*/  BSSY B0, `(.L_x_136) ;  /* 0x0000006000007945 */ /* 0x000fe20003800000 */
[----:B------:R-:W-:-:S07]  /*81a0*/  IMAD.MOV.U32 R15, RZ, RZ, -0x1 ;  /* 0xffffffffff0f7424 */ /* 0x000fce00078e00ff */
[----:B0-----:R-:W-:Y:S05]  /*81b0*/  WARPSYNC.COLLECTIVE R15, `(.L_x_137) ;  /* 0x000000000f0c7348 */ /* 0x001fea0003c00000 */
[----:B------:R-:W-:Y:S02]  /*81c0*/  ELECT P6, UR62, PT ;  /* 0x00000000003e782f */ /* 0x000fe400038c0000 */
[----:B------:R-:W-:Y:S01]  /*81d0*/  MOV R14, UR62 ;  /* 0x0000003e000e7c02 */ /* 0x000fe20008000f00 */
[----:B0-----:R-:W-:Y:S10]  /*81e0*/  ENDCOLLECTIVE ;  /* 0x000000000000791b */ /* 0x001ff40003800000 */
.L_x_137:
[----:B------:R-:W-:Y:S05]  /*81f0*/  BSYNC B0 ;  /* 0x0000000000007941 */ /* 0x000fea0003800000 */
.L_x_136:
[----:B------:R-:W-:Y:S05]  /*8200*/  BRA `(.L_x_138) ;  /* 0xfffffff800dc7947 */ /* 0x000fea000383ffff */
.L_x_128:
[----:B0-----:R0:W1:Y:S02]  /*8210*/  SYNCS.PHASECHK.TRANS64.TRYWAIT P0, [R6+URZ], R5 ;  /* 0x00000005060075a7 */ /* 0x001064000800017f */
[----:B-1----:R-:W-:Y:S05]  /*8220*/  @!P0 NANOSLEEP.SYNCS 0x989680 ;  /* 0x009896800000895d */ /* 0x002fea0003900000 */
[----:B------:R-:W1:Y:S02]  /*8230*/  @!P0 SYNCS.PHASECHK.TRANS64 P0, [R6+URZ], R5 ;  /* 0x00000005060085a7 */ /* 0x000e64000800007f */
[----:B-1----:R-:W-:Y:S05]  /*8240*/  @!P0 BRA `(.L_x_128) ;  /* 0xfffffffc00f08947 */ /* 0x002fea000383ffff */
[----:B------:R-:W-:Y:S05]  /*8250*/  BRA `(.L_x_139) ;  /* 0xfffffffc001c7947 */ /* 0x000fea000383ffff */
.L_x_140:
[----:B------:R-:W-:-:S00]  /*8260*/  BRA `(.L_x_140) ;  /* 0xfffffffc00fc7947 */ /* 0x000fc0000383ffff */
[----:B------:R-:W-:-:S00]  /*8270*/  NOP ;  /* 0x0000000000007918 */ /* 0x000fc00000000000 */
        /* <DEDUP_REMOVED lines=8> */
.L_x_141:


//--------------------- .nv.global.init           --------------------------
	.section	.nv.global.init,"aw",@progbits
.nv.global.init:
	.type		$str$24,@object
	.size		$str$24,($str$25 - $str$24)
$str$24:
        /*0000*/ 	.byte	0x28, 0x61, 0x64, 0x64, 0x72, 0x65, 0x73, 0x73, 0x20, 0x26, 0x20, 0x6d, 0x61, 0x73, 0x6b, 0x29
        /*0010*/ 	.byte	0x20, 0x3d, 0x3d, 0x20, 0x30, 0x00
	.type		$str$25,@object
	.size		$str$25,(__unnamed_1 - $str$25)
$str$25:
        /*0016*/ 	.byte	0x2f, 0x74, 0x6d, 0x70, 0x2f, 0x63, 0x75, 0x74, 0x6c, 0x61, 0x73, 0x73, 0x5f, 0x73, 0x77, 0x65
        /*0026*/ 	.byte	0x65, 0x70, 0x5f, 0x73, 0x72, 0x63, 0x2f, 0x69, 0x6e, 0x63, 0x6c, 0x75, 0x64, 0x65, 0x2f, 0x63
        /*0036*/ 	.byte	0x75, 0x74, 0x65, 0x2f, 0x70, 0x6f, 0x69, 0x6e, 0x74, 0x65, 0x72, 0x5f, 0x66, 0x6c, 0x61, 0x67
        /*0046*/ 	.byte	0x67, 0x65, 0x64, 0x2e, 0x68, 0x70, 0x70, 0x00
	.type		__unnamed_1,@object
	.size		__unnamed_1,(__unnamed_2 - __unnamed_1)
__unnamed_1:
        /*004e*/ 	.byte	0x61, 0x75, 0x74, 0x6f, 0x20, 0x63, 0x75, 0x74, 0x65, 0x3a, 0x3a, 0x61, 0x73, 0x5f, 0x70, 0x6f
        /* <DEDUP_REMOVED lines=28> */
	.type		__unnamed_2,@object
	.size		__unnamed_2,(.L_1 - __unnamed_2)
__unnamed_2:
        /* <DEDUP_REMOVED lines=29> */
.L_1:


//--------------------- .nv.shared._ZN7cutlass13device_kernelINS_4gemm6kernel13GemmUniversalIN4cute5tupleIJiiiiEEENS1_10collective13CollectiveMmaINS1_39MainloopSm90TmaGmmaRmemAWarpSpecializedILi2ENS5_IJNS4_1CILi1EEESB_SB_EEENS1_35KernelTmaWarpSpecializedCooperativeEEENS5_IJNSA_ILi128EEENSA_ILi64EEESF_EEEfNS5_IJSB_llEEEfNS5_IJlSB_lEEENS4_8TiledMMAINS4_8MMA_AtomIJNS4_4SM904GMMA29MMA_64x64x8_F32TF32TF32_RS_TNILNSN_7ScaleInE1ELSP_1EEEEEENS4_6LayoutINS5_IJNSA_ILi2EEESB_SB_EEENS5_IJSB_NSA_ILi0EEESV_EEEEENS5_IJNS4_10UnderscoreESY_SY_EEEEENS4_13SM90_TMA_LOADENS4_14ComposedLayoutINS4_7SwizzleILi1ELi4ELi3EEENS4_18smem_ptr_flag_bitsILi32EEENSS_INS5_IJNSA_ILi8EEES17_EEENS5_IJSB_S17_EEEEEEENS4_9Copy_AtomIJNS4_39AutoVectorizingCopyWithAssumedAlignmentILi128EEEfEEENS4_8identityES11_NS12_INS13_ILi3ELi4ELi3EEES16_NSS_INS5_IJS17_NSA_ILi32EEEEEENS5_IJS1I_SB_EEEEEEEvS1G_EENS_8epilogue10collective6detail29Sm90TmaWarpSpecializedAdapterINS1P_15DefaultEpilogueIfSJ_SJ_NS1O_6thread17LinearCombinationIfLi1EffLNS1T_9ScaleType4KindE0ELNS_15FloatRoundStyleE2EfEENS1_15EpilogueDefaultEEEEEvvEEEEvNT_6ParamsE --------------------------
	.section	.nv.shared._ZN7cutlass13device_kernelINS_4gemm6kernel13GemmUniversalIN4cute5tupleIJiiiiEEENS1_10collective13CollectiveMmaINS1_39MainloopSm90TmaGmmaRmemAWarpSpecializedILi2ENS5_IJNS4_1CILi1EEESB_SB_EEENS1_35KernelTmaWarpSpecializedCooperativeEEENS5_IJNSA_ILi128EEENSA_ILi64EEESF_EEEfNS5_IJSB_llEEEfNS5_IJlSB_lEEENS4_8TiledMMAINS4_8MMA_AtomIJNS4_4SM904GMMA29MMA_64x64x8_F32TF32TF32_RS_TNILNSN_7ScaleInE1ELSP_1EEEEEENS4_6LayoutINS5_IJNSA_ILi2EEESB_SB_EEENS5_IJSB_NSA_ILi0EEESV_EEEEENS5_IJNS4_10UnderscoreESY_SY_EEEEENS4_13SM90_TMA_LOADENS4_14ComposedLayoutINS4_7SwizzleILi1ELi4ELi3EEENS4_18smem_ptr_flag_bitsILi32EEENSS_INS5_IJNSA_ILi8EEES17_EEENS5_IJSB_S17_EEEEEEENS4_9Copy_AtomIJNS4_39AutoVectorizingCopyWithAssumedAlignmentILi128EEEfEEENS4_8identityES11_NS12_INS13_ILi3ELi4ELi3EEES16_NSS_INS5_IJS17_NSA_ILi32EEEEEENS5_IJS1I_SB_EEEEEEEvS1G_EENS_8epilogue10collective6detail29Sm90TmaWarpSpecializedAdapterINS1P_15DefaultEpilogueIfSJ_SJ_NS1O_6thread17LinearCombinationIfLi1EffLNS1T_9ScaleType4KindE0ELNS_15FloatRoundStyleE2EfEENS1_15EpilogueDefaultEEEEEvvEEEEvNT_6ParamsE,"aw",@nobits
	.sectionflags	@""
	.align	16
	.zero		1024


//--------------------- .nv.shared.reserved.0     --------------------------
	.section	.nv.shared.reserved.0,"aw",@nobits
	.weak		__nv_reservedSMEM_offset_0_alias
	.size		__nv_reservedSMEM_offset_0_alias, 0, 0
	.other		__nv_reservedSMEM_offset_0_alias,@"STO_CUDA_RESERVED_SHARED STV_DEFAULT"
__nv_reservedSMEM_offset_0_alias:
	.zero		0


//--------------------- .nv.global                --------------------------
	.section	.nv.global,"aw",@nobits
.nv.global:
	.type		_ZN40_INTERNAL_2c1b89bf_4_k_cu_4656e06f_368414cute1_E,@object
	.size		_ZN40_INTERNAL_2c1b89bf_4_k_cu_4656e06f_368414cute1_E,(_ZN40_INTERNAL_2c1b89bf_4_k_cu_4656e06f_368414cuda3std3__45__cpo6cbeginE - _ZN40_INTERNAL_2c1b89bf_4_k_cu_4656e06f_368414cute1_E)
_ZN40_INTERNAL_2c1b89bf_4_k_cu_4656e06f_368414cute1_E:
	.zero		1
	.type		_ZN40_INTERNAL_2c1b89bf_4_k_cu_4656e06f_368414cuda3std3__45__cpo6cbeginE,@object
	.size		_ZN40_INTERNAL_2c1b89bf_4_k_cu_4656e06f_368414cuda3std3__45__cpo6cbeginE,(_ZN40_INTERNAL_2c1b89bf_4_k_cu_4656e06f_368414cuda3std3__48in_placeE - _ZN40_INTERNAL_2c1b89bf_4_k_cu_4656e06f_368414cuda3std3__45__cpo6cbeginE)
_ZN40_INTERNAL_2c1b89bf_4_k_cu_4656e06f_368414cuda3std3__45__cpo6cbeginE:
	.zero		1
	.type		_ZN40_INTERNAL_2c1b89bf_4_k_cu_4656e06f_368414cuda3std3__48in_placeE,@object
	.size		_ZN40_INTERNAL_2c1b89bf_4_k_cu_4656e06f_368414cuda3std3__48in_placeE,(_ZN40_INTERNAL_2c1b89bf_4_k_cu_4656e06f_368414cuda3std6ranges3__45__cpo9iter_moveE - _ZN40_INTERNAL_2c1b89bf_4_k_cu_4656e06f_368414cuda3std3__48in_placeE)
_ZN40_INTERNAL_2c1b89bf_4_k_cu_4656e06f_368414cuda3std3__48in_placeE:
	.zero		1
	.type		_ZN40_INTERNAL_2c1b89bf_4_k_cu_4656e06f_368414cuda3std6ranges3__45__cpo9iter_moveE,@object
	.size		_ZN40_INTERNAL_2c1b89bf_4_k_cu_4656e06f_368414cuda3std6ranges3__45__cpo9iter_moveE,(_ZN40_INTERNAL_2c1b89bf_4_k_cu_4656e06f_368414cuda3std3__45__cpo5beginE - _ZN40_INTERNAL_2c1b89bf_4_k_cu_4656e06f_368414cuda3std6ranges3__45__cpo9iter_moveE)
_ZN40_INTERNAL_2c1b89bf_4_k_cu_4656e06f_368414cuda3std6ranges3__45__cpo9iter_moveE:
	.zero		1
	.type		_ZN40_INTERNAL_2c1b89bf_4_k_cu_4656e06f_368414cuda3std3__45__cpo5beginE,@object
	.size		_ZN40_INTERNAL_2c1b89bf_4_k_cu_4656e06f_368414cuda3std3__45__cpo5beginE,(_ZN40_INTERNAL_2c1b89bf_4_k_cu_4656e06f_368414cuda3std3__442_GLOBAL__N__2c1b89bf_4_k_cu_4656e06f_368416ignoreE - _ZN40_INTERNAL_2c1b89bf_4_k_cu_4656e06f_368414cuda3std3__45__cpo5beginE)
_ZN40_INTERNAL_2c1b89bf_4_k_cu_4656e06f_368414cuda3std3__45__cpo5beginE:
	.zero		1
	.type		_ZN40_INTERNAL_2c1b89bf_4_k_cu_4656e06f_368414cuda3std3__442_GLOBAL__N__2c1b89bf_4_k_cu_4656e06f_368416ignoreE,@object
	.size		_ZN40_INTERNAL_2c1b89bf_4_k_cu_4656e06f_368414cuda3std3__442_GLOBAL__N__2c1b89bf_4_k_cu_4656e06f_368416ignoreE,(_ZN40_INTERNAL_2c1b89bf_4_k_cu_4656e06f_368414cute7productE - _ZN40_INTERNAL_2c1b89bf_4_k_cu_4656e06f_368414cuda3std3__442_GLOBAL__N__2c1b89bf_4_k_cu_4656e06f_368416ignoreE)
_ZN40_INTERNAL_2c1b89bf_4_k_cu_4656e06f_368414cuda3std3__442_GLOBAL__N__2c1b89bf_4_k_cu_4656e06f_368416ignoreE:
	.zero		1
	.type		_ZN40_INTERNAL_2c1b89bf_4_k_cu_4656e06f_368414cute7productE,@object
	.size		_ZN40_INTERNAL_2c1b89bf_4_k_cu_4656e06f_368414cute7productE,(_ZN40_INTERNAL_2c1b89bf_4_k_cu_4656e06f_368414cuda3std3__45__cpo3endE - _ZN40_INTERNAL_2c1b89bf_4_k_cu_4656e06f_368414cute7productE)
_ZN40_INTERNAL_2c1b89bf_4_k_cu_4656e06f_368414cute7productE:
	.zero		1
	.type		_ZN40_INTERNAL_2c1b89bf_4_k_cu_4656e06f_368414cuda3std3__45__cpo3endE,@object
	.size		_ZN40_INTERNAL_2c1b89bf_4_k_cu_4656e06f_368414cuda3std3__45__cpo3endE,(_ZN40_INTERNAL_2c1b89bf_4_k_cu_4656e06f_368414cuda3std3__419piecewise_constructE - _ZN40_INTERNAL_2c1b89bf_4_k_cu_4656e06f_368414cuda3std3__45__cpo3endE)
_ZN40_INTERNAL_2c1b89bf_4_k_cu_4656e06f_368414cuda3std3__45__cpo3endE:
	.zero		1
	.type		_ZN40_INTERNAL_2c1b89bf_4_k_cu_4656e06f_368414cuda3std3__419piecewise_constructE,@object
	.size		_ZN40_INTERNAL_2c1b89bf_4_k_cu_4656e06f_368414cuda3std3__419piecewise_constructE,(_ZN40_INTERNAL_2c1b89bf_4_k_cu_4656e06f_368414cuda3std3__45__cpo4cendE - _ZN40_INTERNAL_2c1b89bf_4_k_cu_4656e06f_368414cuda3std3__419piecewise_constructE)
_ZN40_INTERNAL_2c1b89bf_4_k_cu_4656e06f_368414cuda3std3__419piecewise_constructE:
	.zero		1
	.type		_ZN40_INTERNAL_2c1b89bf_4_k_cu_4656e06f_368414cuda3std3__45__cpo4cendE,@object
	.size		_ZN40_INTERNAL_2c1b89bf_4_k_cu_4656e06f_368414cuda3std3__45__cpo4cendE,(_ZN40_INTERNAL_2c1b89bf_4_k_cu_4656e06f_368414cuda3std6ranges3__45__cpo4swapE - _ZN40_INTERNAL_2c1b89bf_4_k_cu_4656e06f_368414cuda3std3__45__cpo4cendE)
_ZN40_INTERNAL_2c1b89bf_4_k_cu_4656e06f_368414cuda3std3__45__cpo4cendE:
	.zero		1
	.type		_ZN40_INTERNAL_2c1b89bf_4_k_cu_4656e06f_368414cuda3std6ranges3__45__cpo4swapE,@object
	.size		_ZN40_INTERNAL_2c1b89bf_4_k_cu_4656e06f_368414cuda3std6ranges3__45__cpo4swapE,(.L_9 - _ZN40_INTERNAL_2c1b89bf_4_k_cu_4656e06f_368414cuda3std6ranges3__45__cpo4swapE)
_ZN40_INTERNAL_2c1b89bf_4_k_cu_4656e06f_368414cuda3std6ranges3__45__cpo4swapE:
	.zero		1
.L_9:


//--------------------- .nv.constant0._ZN7cutlass13device_kernelINS_4gemm6kernel13GemmUniversalIN4cute5tupleIJiiiiEEENS1_10collective13CollectiveMmaINS1_39MainloopSm90TmaGmmaRmemAWarpSpecializedILi2ENS5_IJNS4_1CILi1EEESB_SB_EEENS1_35KernelTmaWarpSpecializedCooperativeEEENS5_IJNSA_ILi128EEENSA_ILi64EEESF_EEEfNS5_IJSB_llEEEfNS5_IJlSB_lEEENS4_8TiledMMAINS4_8MMA_AtomIJNS4_4SM904GMMA29MMA_64x64x8_F32TF32TF32_RS_TNILNSN_7ScaleInE1ELSP_1EEEEEENS4_6LayoutINS5_IJNSA_ILi2EEESB_SB_EEENS5_IJSB_NSA_ILi0EEESV_EEEEENS5_IJNS4_10UnderscoreESY_SY_EEEEENS4_13SM90_TMA_LOADENS4_14ComposedLayoutINS4_7SwizzleILi1ELi4ELi3EEENS4_18smem_ptr_flag_bitsILi32EEENSS_INS5_IJNSA_ILi8EEES17_EEENS5_IJSB_S17_EEEEEEENS4_9Copy_AtomIJNS4_39AutoVectorizingCopyWithAssumedAlignmentILi128EEEfEEENS4_8identityES11_NS12_INS13_ILi3ELi4ELi3EEES16_NSS_INS5_IJS17_NSA_ILi32EEEEEENS5_IJS1I_SB_EEEEEEEvS1G_EENS_8epilogue10collective6detail29Sm90TmaWarpSpecializedAdapterINS1P_15DefaultEpilogueIfSJ_SJ_NS1O_6thread17LinearCombinationIfLi1EffLNS1T_9ScaleType4KindE0ELNS_15FloatRoundStyleE2EfEENS1_15EpilogueDefaultEEEEEvvEEEEvNT_6ParamsE --------------------------
	.section	.nv.constant0._ZN7cutlass13device_kernelINS_4gemm6kernel13GemmUniversalIN4cute5tupleIJiiiiEEENS1_10collective13CollectiveMmaINS1_39MainloopSm90TmaGmmaRmemAWarpSpecializedILi2ENS5_IJNS4_1CILi1EEESB_SB_EEENS1_35KernelTmaWarpSpecializedCooperativeEEENS5_IJNSA_ILi128EEENSA_ILi64EEESF_EEEfNS5_IJSB_llEEEfNS5_IJlSB_lEEENS4_8TiledMMAINS4_8MMA_AtomIJNS4_4SM904GMMA29MMA_64x64x8_F32TF32TF32_RS_TNILNSN_7ScaleInE1ELSP_1EEEEEENS4_6LayoutINS5_IJNSA_ILi2EEESB_SB_EEENS5_IJSB_NSA_ILi0EEESV_EEEEENS5_IJNS4_10UnderscoreESY_SY_EEEEENS4_13SM90_TMA_LOADENS4_14ComposedLayoutINS4_7SwizzleILi1ELi4ELi3EEENS4_18smem_ptr_flag_bitsILi32EEENSS_INS5_IJNSA_ILi8EEES17_EEENS5_IJSB_S17_EEEEEEENS4_9Copy_AtomIJNS4_39AutoVectorizingCopyWithAssumedAlignmentILi128EEEfEEENS4_8identityES11_NS12_INS13_ILi3ELi4ELi3EEES16_NSS_INS5_IJS17_NSA_ILi32EEEEEENS5_IJS1I_SB_EEEEEEEvS1G_EENS_8epilogue10collective6detail29Sm90TmaWarpSpecializedAdapterINS1P_15DefaultEpilogueIfSJ_SJ_NS1O_6thread17LinearCombinationIfLi1EffLNS1T_9ScaleType4KindE0ELNS_15FloatRoundStyleE2EfEENS1_15EpilogueDefaultEEEEEvvEEEEvNT_6ParamsE,"a",@progbits
	.sectionflags	@""
	.align	4
.nv.constant0._ZN7cutlass13device_kernelINS_4gemm6kernel13GemmUniversalIN4cute5tupleIJiiiiEEENS1_10collective13CollectiveMmaINS1_39MainloopSm90TmaGmmaRmemAWarpSpecializedILi2ENS5_IJNS4_1CILi1EEESB_SB_EEENS1_35KernelTmaWarpSpecializedCooperativeEEENS5_IJNSA_ILi128EEENSA_ILi64EEESF_EEEfNS5_IJSB_llEEEfNS5_IJlSB_lEEENS4_8TiledMMAINS4_8MMA_AtomIJNS4_4SM904GMMA29MMA_64x64x8_F32TF32TF32_RS_TNILNSN_7ScaleInE1ELSP_1EEEEEENS4_6LayoutINS5_IJNSA_ILi2EEESB_SB_EEENS5_IJSB_NSA_ILi0EEESV_EEEEENS5_IJNS4_10UnderscoreESY_SY_EEEEENS4_13SM90_TMA_LOADENS4_14ComposedLayoutINS4_7SwizzleILi1ELi4ELi3EEENS4_18smem_ptr_flag_bitsILi32EEENSS_INS5_IJNSA_ILi8EEES17_EEENS5_IJSB_S17_EEEEEEENS4_9Copy_AtomIJNS4_39AutoVectorizingCopyWithAssumedAlignmentILi128EEEfEEENS4_8identityES11_NS12_INS13_ILi3ELi4ELi3EEES16_NSS_INS5_IJS17_NSA_ILi32EEEEEENS5_IJS1I_SB_EEEEEEEvS1G_EENS_8epilogue10collective6detail29Sm90TmaWarpSpecializedAdapterINS1P_15DefaultEpilogueIfSJ_SJ_NS1O_6thread17LinearCombinationIfLi1EffLNS1T_9ScaleType4KindE0ELNS_15FloatRoundStyleE2EfEENS1_15EpilogueDefaultEEEEEvvEEEEvNT_6ParamsE:
	.zero		1664


//--------------------- SYMBOLS --------------------------

	.type		.nv.reservedSmem.offset0,@object
	.size		.nv.reservedSmem.offset0,0x4
	.type		__assertfail,@function
